	.target	sm_90a

	.elftype	@"ET_EXEC"


//--------------------- .note.nv.tkinfo           --------------------------
	.section	.note.nv.tkinfo,"",@"SHT_NOTE"
	.sectionflags	@"SHF_NOTE_NV_TKINFO"
	.tkinfo
        /*0018*/ 	.word	0x00000002
        /*0030*/ 	.string	""
        /*0030*/ 	.string	"ptxas"
        /*0030*/ 	.string	"Cuda compilation tools, release 13.0, V13.0.88"
        /*0030*/ 	.string	"Build cuda_13.0.r13.0/compiler.36424714_0"
        /*0030*/ 	.string	"-arch sm_90a -m 64 "



//--------------------- .note.nv.cuinfo           --------------------------
	.section	.note.nv.cuinfo,"",@"SHT_NOTE"
	.sectionflags	@"SHF_NOTE_NV_CUINFO"
        /*0018*/ 	.short	0x0002
        /*001a*/ 	.short	0x005a
        /*001c*/ 	.short	0x0082
	.zero		2


//--------------------- .nv.info                  --------------------------
	.section	.nv.info,"",@"SHT_CUDA_INFO"
	.align	4


	//----- nvinfo : EIATTR_REGCOUNT
	.align		4
        /*0000*/ 	.byte	0x04, 0x2f
        /*0002*/ 	.short	(.L_12 - .L_11)
	.align		4
.L_11:
        /*0004*/ 	.word	index@(_ZN7cutlass13device_kernelINS_4gemm6kernel13GemmUniversalIN4cute5tupleIJiiiiEEENS1_10collective13CollectiveMmaINS1_37MainloopSm90TmaGmmaWarpSpecializedFP8ILi20ENS5_IJNS4_1CILi2EEENSA_ILi1EEESC_EEENS1_32KernelTmaWarpSpecializedPingpongEEENS5_IJNSA_ILi64EEENSA_ILi112EEESG_EEENS_12float_e4m3_tENS5_IJlSC_lEEESJ_SK_NS4_8TiledMMAINS4_8MMA_AtomIJNS4_4SM904GMMA30MMA_64x16x32_F32E4M3E4M3_SS_TNILNSO_7ScaleInE1ELSQ_1EEEEEENS4_6LayoutINS5_IJSC_SC_SC_EEENS5_IJNSA_ILi0EEESV_SV_EEEEENS5_IJNS4_10UnderscoreESY_SY_EEEEENS4_13SM90_TMA_LOADENS4_14ComposedLayoutINS4_7SwizzleILi2ELi4ELi3EEENS4_18smem_ptr_flag_bitsILi8EEENST_INS5_IJNSA_ILi8EEESG_EEENS5_IJSG_SC_EEEEEEEvNS4_8identityENS4_23SM90_TMA_LOAD_MULTICASTES1B_vS1C_EENS_8epilogue10collective6detail29Sm90TmaWarpSpecializedAdapterINS1G_15DefaultEpilogueISJ_SK_SK_NS1F_6thread17LinearCombinationISJ_Li1EffLNS1K_9ScaleType4KindE0ELNS_15FloatRoundStyleE2ESJ_EENS1_15EpilogueDefaultEEEEEvvEEEEvNT_6ParamsE)
        /*0008*/ 	.word	0x000000a8


	//----- nvinfo : EIATTR_FRAME_SIZE
	.align		4
.L_12:
        /*000c*/ 	.byte	0x04, 0x11
        /*000e*/ 	.short	(.L_14 - .L_13)
	.align		4
.L_13:
        /*0010*/ 	.word	index@(_ZN7cutlass13device_kernelINS_4gemm6kernel13GemmUniversalIN4cute5tupleIJiiiiEEENS1_10collective13CollectiveMmaINS1_37MainloopSm90TmaGmmaWarpSpecializedFP8ILi20ENS5_IJNS4_1CILi2EEENSA_ILi1EEESC_EEENS1_32KernelTmaWarpSpecializedPingpongEEENS5_IJNSA_ILi64EEENSA_ILi112EEESG_EEENS_12float_e4m3_tENS5_IJlSC_lEEESJ_SK_NS4_8TiledMMAINS4_8MMA_AtomIJNS4_4SM904GMMA30MMA_64x16x32_F32E4M3E4M3_SS_TNILNSO_7ScaleInE1ELSQ_1EEEEEENS4_6LayoutINS5_IJSC_SC_SC_EEENS5_IJNSA_ILi0EEESV_SV_EEEEENS5_IJNS4_10UnderscoreESY_SY_EEEEENS4_13SM90_TMA_LOADENS4_14ComposedLayoutINS4_7SwizzleILi2ELi4ELi3EEENS4_18smem_ptr_flag_bitsILi8EEENST_INS5_IJNSA_ILi8EEESG_EEENS5_IJSG_SC_EEEEEEEvNS4_8identityENS4_23SM90_TMA_LOAD_MULTICASTES1B_vS1C_EENS_8epilogue10collective6detail29Sm90TmaWarpSpecializedAdapterINS1G_15DefaultEpilogueISJ_SK_SK_NS1F_6thread17LinearCombinationISJ_Li1EffLNS1K_9ScaleType4KindE0ELNS_15FloatRoundStyleE2ESJ_EENS1_15EpilogueDefaultEEEEEvvEEEEvNT_6ParamsE)
        /*0014*/ 	.word	0x00000000


	//----- nvinfo : EIATTR_MIN_STACK_SIZE
	.align		4
.L_14:
        /*0018*/ 	.byte	0x04, 0x12
        /*001a*/ 	.short	(.L_16 - .L_15)
	.align		4
.L_15:
        /*001c*/ 	.word	index@(_ZN7cutlass13device_kernelINS_4gemm6kernel13GemmUniversalIN4cute5tupleIJiiiiEEENS1_10collective13CollectiveMmaINS1_37MainloopSm90TmaGmmaWarpSpecializedFP8ILi20ENS5_IJNS4_1CILi2EEENSA_ILi1EEESC_EEENS1_32KernelTmaWarpSpecializedPingpongEEENS5_IJNSA_ILi64EEENSA_ILi112EEESG_EEENS_12float_e4m3_tENS5_IJlSC_lEEESJ_SK_NS4_8TiledMMAINS4_8MMA_AtomIJNS4_4SM904GMMA30MMA_64x16x32_F32E4M3E4M3_SS_TNILNSO_7ScaleInE1ELSQ_1EEEEEENS4_6LayoutINS5_IJSC_SC_SC_EEENS5_IJNSA_ILi0EEESV_SV_EEEEENS5_IJNS4_10UnderscoreESY_SY_EEEEENS4_13SM90_TMA_LOADENS4_14ComposedLayoutINS4_7SwizzleILi2ELi4ELi3EEENS4_18smem_ptr_flag_bitsILi8EEENST_INS5_IJNSA_ILi8EEESG_EEENS5_IJSG_SC_EEEEEEEvNS4_8identityENS4_23SM90_TMA_LOAD_MULTICASTES1B_vS1C_EENS_8epilogue10collective6detail29Sm90TmaWarpSpecializedAdapterINS1G_15DefaultEpilogueISJ_SK_SK_NS1F_6thread17LinearCombinationISJ_Li1EffLNS1K_9ScaleType4KindE0ELNS_15FloatRoundStyleE2ESJ_EENS1_15EpilogueDefaultEEEEEvvEEEEvNT_6ParamsE)
        /*0020*/ 	.word	0x00000000
.L_16:


//--------------------- .nv.compat                --------------------------
	.section	.nv.compat,"",@"SHT_CUDA_COMPAT_INFO"
	.align	4
        /*0000*/ 	.byte	0x02, 0x09, 0x01, 0x00, 0x02, 0x02, 0x04, 0x00, 0x02, 0x05, 0x05, 0x00, 0x03, 0x07, 0x01, 0x01
        /*0010*/ 	.byte	0x02, 0x03, 0x01, 0x00, 0x02, 0x06, 0x01, 0x00, 0x04, 0x0b, 0x08, 0x00, 0x00, 0x00, 0x00, 0x00
        /*0020*/ 	.byte	0x00, 0x00, 0x00, 0x00


//--------------------- .nv.info._ZN7cutlass13device_kernelINS_4gemm6kernel13GemmUniversalIN4cute5tupleIJiiiiEEENS1_10collective13CollectiveMmaINS1_37MainloopSm90TmaGmmaWarpSpecializedFP8ILi20ENS5_IJNS4_1CILi2EEENSA_ILi1EEESC_EEENS1_32KernelTmaWarpSpecializedPingpongEEENS5_IJNSA_ILi64EEENSA_ILi112EEESG_EEENS_12float_e4m3_tENS5_IJlSC_lEEESJ_SK_NS4_8TiledMMAINS4_8MMA_AtomIJNS4_4SM904GMMA30MMA_64x16x32_F32E4M3E4M3_SS_TNILNSO_7ScaleInE1ELSQ_1EEEEEENS4_6LayoutINS5_IJSC_SC_SC_EEENS5_IJNSA_ILi0EEESV_SV_EEEEENS5_IJNS4_10UnderscoreESY_SY_EEEEENS4_13SM90_TMA_LOADENS4_14ComposedLayoutINS4_7SwizzleILi2ELi4ELi3EEENS4_18smem_ptr_flag_bitsILi8EEENST_INS5_IJNSA_ILi8EEESG_EEENS5_IJSG_SC_EEEEEEEvNS4_8identityENS4_23SM90_TMA_LOAD_MULTICASTES1B_vS1C_EENS_8epilogue10collective6detail29Sm90TmaWarpSpecializedAdapterINS1G_15DefaultEpilogueISJ_SK_SK_NS1F_6thread17LinearCombinationISJ_Li1EffLNS1K_9ScaleType4KindE0ELNS_15FloatRoundStyleE2ESJ_EENS1_15EpilogueDefaultEEEEEvvEEEEvNT_6ParamsE --------------------------
	.section	.nv.info._ZN7cutlass13device_kernelINS_4gemm6kernel13GemmUniversalIN4cute5tupleIJiiiiEEENS1_10collective13CollectiveMmaINS1_37MainloopSm90TmaGmmaWarpSpecializedFP8ILi20ENS5_IJNS4_1CILi2EEENSA_ILi1EEESC_EEENS1_32KernelTmaWarpSpecializedPingpongEEENS5_IJNSA_ILi64EEENSA_ILi112EEESG_EEENS_12float_e4m3_tENS5_IJlSC_lEEESJ_SK_NS4_8TiledMMAINS4_8MMA_AtomIJNS4_4SM904GMMA30MMA_64x16x32_F32E4M3E4M3_SS_TNILNSO_7ScaleInE1ELSQ_1EEEEEENS4_6LayoutINS5_IJSC_SC_SC_EEENS5_IJNSA_ILi0EEESV_SV_EEEEENS5_IJNS4_10UnderscoreESY_SY_EEEEENS4_13SM90_TMA_LOADENS4_14ComposedLayoutINS4_7SwizzleILi2ELi4ELi3EEENS4_18smem_ptr_flag_bitsILi8EEENST_INS5_IJNSA_ILi8EEESG_EEENS5_IJSG_SC_EEEEEEEvNS4_8identityENS4_23SM90_TMA_LOAD_MULTICASTES1B_vS1C_EENS_8epilogue10collective6detail29Sm90TmaWarpSpecializedAdapterINS1G_15DefaultEpilogueISJ_SK_SK_NS1F_6thread17LinearCombinationISJ_Li1EffLNS1K_9ScaleType4KindE0ELNS_15FloatRoundStyleE2ESJ_EENS1_15EpilogueDefaultEEEEEvvEEEEvNT_6ParamsE,"",@"SHT_CUDA_INFO"
	.sectionflags	@""
	.align	4


	//----- nvinfo : EIATTR_CUDA_API_VERSION
	.align		4
        /*0000*/ 	.byte	0x04, 0x37
        /*0002*/ 	.short	(.L_18 - .L_17)
.L_17:
        /*0004*/ 	.word	0x00000082


	//----- nvinfo : EIATTR_KPARAM_INFO
	.align		4
.L_18:
        /*0008*/ 	.byte	0x04, 0x17
        /*000a*/ 	.short	(.L_20 - .L_19)
.L_19:
        /*000c*/ 	.word	0x00000000
        /*0010*/ 	.short	0x0000
        /*0012*/ 	.short	0x0070
        /*0014*/ 	.byte	0x00, 0xf0, 0x01, 0x10


	//----- nvinfo : EIATTR_SPARSE_MMA_MASK
	.align		4
.L_20:
        /*0018*/ 	.byte	0x03, 0x50
        /*001a*/ 	.short	0x0000


	//----- nvinfo : EIATTR_MAXREG_COUNT
	.align		4
        /*001c*/ 	.byte	0x03, 0x1b
        /*001e*/ 	.short	0x00a8


	//----- nvinfo : EIATTR_NUM_BARRIERS
	.align		4
        /*0020*/ 	.byte	0x02, 0x4c
        /*0022*/ 	.byte	0x01
	.zero		1


	//----- nvinfo : EIATTR_MERCURY_ISA_VERSION
	.align		4
        /*0024*/ 	.byte	0x03, 0x5f
        /*0026*/ 	.short	0x0101


	//----- nvinfo : EIATTR_INT_WARP_WIDE_INSTR_OFFSETS
	.align		4
        /*0028*/ 	.byte	0x04, 0x31
        /*002a*/ 	.short	(.L_22 - .L_21)


	//   ....[0]....
.L_21:
        /*002c*/ 	.word	0x000006e0


	//   ....[1]....
        /*0030*/ 	.word	0x00000720


	//   ....[2]....
        /*0034*/ 	.word	0x00000760


	//   ....[3]....
        /*0038*/ 	.word	0x00000800


	//   ....[4]....
        /*003c*/ 	.word	0x00000820


	//   ....[5]....
        /*0040*/ 	.word	0x00000880


	//   ....[6]....
        /*0044*/ 	.word	0x00000970


	//   ....[7]....
        /*0048*/ 	.word	0x000009c0


	//   ....[8]....
        /*004c*/ 	.word	0x00003730


	//----- nvinfo : EIATTR_COOP_GROUP_MASK_REGIDS
	.align		4
.L_22:
        /*0050*/ 	.byte	0x04, 0x29
        /*0052*/ 	.short	(.L_24 - .L_23)


	//   ....[0]....
.L_23:
        /*0054*/ 	.word	0xffffffff


	//   ....[1]....
        /*0058*/ 	.word	0xffffffff


	//   ....[2]....
        /*005c*/ 	.word	0xffffffff


	//   ....[3]....
        /*0060*/ 	.word	0xffffffff


	//   ....[4]....
        /*0064*/ 	.word	0xffffffff


	//   ....[5]....
        /*0068*/ 	.word	0xffffffff


	//   ....[6]....
        /*006c*/ 	.word	0xffffffff


	//----- nvinfo : EIATTR_COOP_GROUP_INSTR_OFFSETS
	.align		4
.L_24:
        /*0070*/ 	.byte	0x04, 0x28
        /*0072*/ 	.short	(.L_26 - .L_25)


	//   ....[0]....
.L_25:
        /*0074*/ 	.word	0x00000060


	//   ....[1]....
        /*0078*/ 	.word	0x00000070


	//   ....[2]....
        /*007c*/ 	.word	0x00000130


	//   ....[3]....
        /*0080*/ 	.word	0x000004f0


	//   ....[4]....
        /*0084*/ 	.word	0x00000530


	//   ....[5]....
        /*0088*/ 	.word	0x000005b0


	//   ....[6]....
        /*008c*/ 	.word	0x00000b80


	//----- nvinfo : EIATTR_REG_RECONFIG
	.align		4
.L_26:
        /*0090*/ 	.byte	0x01, 0x54
	.zero		2


	//----- nvinfo : EIATTR_MBARRIER_INSTR_OFFSETS
	.align		4
        /*0094*/ 	.byte	0x04, 0x39
        /*0096*/ 	.short	(.L_28 - .L_27)


	//   ....[0]....
.L_27:
        /*0098*/ 	.word	0x00000250
        /*009c*/ 	.word	0x000000ff
        /*00a0*/ 	.word	0x00000000
        /*00a4*/ 	.short	0x0100
        /*00a6*/ 	.byte	0x08
	.zero		1


	//   ....[1]....
        /*00a8*/ 	.word	0x00000260
        /*00ac*/ 	.word	0x000000ff
        /*00b0*/ 	.word	0x000000a0
        /*00b4*/ 	.short	0x0100
        /*00b6*/ 	.byte	0x08
	.zero		1


	//   ....[2]....
        /*00b8*/ 	.word	0x00000270
        /*00bc*/ 	.word	0x000000ff
        /*00c0*/ 	.word	0x00000008
        /*00c4*/ 	.short	0x0100
        /*00c6*/ 	.byte	0x08
	.zero		1


	//   ....[3]....
        /*00c8*/ 	.word	0x00000280
        /*00cc*/ 	.word	0x000000ff
        /*00d0*/ 	.word	0x000000a8
        /*00d4*/ 	.short	0x0100
        /*00d6*/ 	.byte	0x08
	.zero		1


	//   ....[4]....
        /*00d8*/ 	.word	0x00000290
        /*00dc*/ 	.word	0x000000ff
        /*00e0*/ 	.word	0x00000010
        /*00e4*/ 	.short	0x0100
        /*00e6*/ 	.byte	0x08
	.zero		1


	//   ....[5]....
        /*00e8*/ 	.word	0x000002a0
        /*00ec*/ 	.word	0x000000ff
        /*00f0*/ 	.word	0x000000b0
        /*00f4*/ 	.short	0x0100
        /*00f6*/ 	.byte	0x08
	.zero		1


	//   ....[6]....
        /*00f8*/ 	.word	0x000002b0
        /*00fc*/ 	.word	0x000000ff
        /*0100*/ 	.word	0x00000018
        /*0104*/ 	.short	0x0100
        /*0106*/ 	.byte	0x08
	.zero		1


	//   ....[7]....
        /*0108*/ 	.word	0x000002c0
        /*010c*/ 	.word	0x000000ff
        /*0110*/ 	.word	0x000000b8
        /*0114*/ 	.short	0x0100
        /*0116*/ 	.byte	0x08
	.zero		1


	//   ....[8]....
        /*0118*/ 	.word	0x000002d0
        /*011c*/ 	.word	0x000000ff
        /*0120*/ 	.word	0x00000020
        /*0124*/ 	.short	0x0100
        /*0126*/ 	.byte	0x08
	.zero		1


	//   ....[9]....
        /*0128*/ 	.word	0x000002e0
        /*012c*/ 	.word	0x000000ff
        /*0130*/ 	.word	0x000000c0
        /*0134*/ 	.short	0x0100
        /*0136*/ 	.byte	0x08
	.zero		1


	//   ....[10]....
        /*0138*/ 	.word	0x000002f0
        /*013c*/ 	.word	0x000000ff
        /*0140*/ 	.word	0x00000028
        /*0144*/ 	.short	0x0100
        /*0146*/ 	.byte	0x08
	.zero		1


	//   ....[11]....
        /*0148*/ 	.word	0x00000300
        /*014c*/ 	.word	0x000000ff
        /*0150*/ 	.word	0x000000c8
        /*0154*/ 	.short	0x0100
        /*0156*/ 	.byte	0x08
	.zero		1


	//   ....[12]....
        /*0158*/ 	.word	0x00000310
        /*015c*/ 	.word	0x000000ff
        /*0160*/ 	.word	0x00000030
        /*0164*/ 	.short	0x0100
        /*0166*/ 	.byte	0x08
	.zero		1


	//   ....[13]....
        /*0168*/ 	.word	0x00000320
        /*016c*/ 	.word	0x000000ff
        /*0170*/ 	.word	0x000000d0
        /*0174*/ 	.short	0x0100
        /*0176*/ 	.byte	0x08
	.zero		1


	//   ....[14]....
        /*0178*/ 	.word	0x00000330
        /*017c*/ 	.word	0x000000ff
        /*0180*/ 	.word	0x00000038
        /*0184*/ 	.short	0x0100
        /*0186*/ 	.byte	0x08
	.zero		1


	//   ....[15]....
        /*0188*/ 	.word	0x00000340
        /*018c*/ 	.word	0x000000ff
        /*0190*/ 	.word	0x000000d8
        /*0194*/ 	.short	0x0100
        /*0196*/ 	.byte	0x08
	.zero		1


	//   ....[16]....
        /*0198*/ 	.word	0x00000350
        /*019c*/ 	.word	0x000000ff
        /*01a0*/ 	.word	0x00000040
        /*01a4*/ 	.short	0x0100
        /*01a6*/ 	.byte	0x08
	.zero		1


	//   ....[17]....
        /*01a8*/ 	.word	0x00000360
        /*01ac*/ 	.word	0x000000ff
        /*01b0*/ 	.word	0x000000e0
        /*01b4*/ 	.short	0x0100
        /*01b6*/ 	.byte	0x08
	.zero		1


	//   ....[18]....
        /*01b8*/ 	.word	0x00000370
        /*01bc*/ 	.word	0x000000ff
        /*01c0*/ 	.word	0x00000048
        /*01c4*/ 	.short	0x0100
        /*01c6*/ 	.byte	0x08
	.zero		1


	//   ....[19]....
        /*01c8*/ 	.word	0x00000380
        /*01cc*/ 	.word	0x000000ff
        /*01d0*/ 	.word	0x000000e8
        /*01d4*/ 	.short	0x0100
        /*01d6*/ 	.byte	0x08
	.zero		1


	//   ....[20]....
        /*01d8*/ 	.word	0x00000390
        /*01dc*/ 	.word	0x000000ff
        /*01e0*/ 	.word	0x00000050
        /*01e4*/ 	.short	0x0100
        /*01e6*/ 	.byte	0x08
	.zero		1


	//   ....[21]....
        /*01e8*/ 	.word	0x000003a0
        /*01ec*/ 	.word	0x000000ff
        /*01f0*/ 	.word	0x000000f0
        /*01f4*/ 	.short	0x0100
        /*01f6*/ 	.byte	0x08
	.zero		1


	//   ....[22]....
        /*01f8*/ 	.word	0x000003b0
        /*01fc*/ 	.word	0x000000ff
        /*0200*/ 	.word	0x00000058
        /*0204*/ 	.short	0x0100
        /*0206*/ 	.byte	0x08
	.zero		1


	//   ....[23]....
        /*0208*/ 	.word	0x000003c0
        /*020c*/ 	.word	0x000000ff
        /*0210*/ 	.word	0x000000f8
        /*0214*/ 	.short	0x0100
        /*0216*/ 	.byte	0x08
	.zero		1


	//   ....[24]....
        /*0218*/ 	.word	0x000003d0
        /*021c*/ 	.word	0x000000ff
        /*0220*/ 	.word	0x00000060
        /*0224*/ 	.short	0x0100
        /*0226*/ 	.byte	0x08
	.zero		1


	//   ....[25]....
        /*0228*/ 	.word	0x000003e0
        /*022c*/ 	.word	0x000000ff
        /*0230*/ 	.word	0x00000100
        /*0234*/ 	.short	0x0100
        /*0236*/ 	.byte	0x08
	.zero		1


	//   ....[26]....
        /*0238*/ 	.word	0x000003f0
        /*023c*/ 	.word	0x000000ff
        /*0240*/ 	.word	0x00000068
        /*0244*/ 	.short	0x0100
        /*0246*/ 	.byte	0x08
	.zero		1


	//   ....[27]....
        /*0248*/ 	.word	0x00000400
        /*024c*/ 	.word	0x000000ff
        /*0250*/ 	.word	0x00000108
        /*0254*/ 	.short	0x0100
        /*0256*/ 	.byte	0x08
	.zero		1


	//   ....[28]....
        /*0258*/ 	.word	0x00000410
        /*025c*/ 	.word	0x000000ff
        /*0260*/ 	.word	0x00000070
        /*0264*/ 	.short	0x0100
        /*0266*/ 	.byte	0x08
	.zero		1


	//   ....[29]....
        /*0268*/ 	.word	0x00000420
        /*026c*/ 	.word	0x000000ff
        /*0270*/ 	.word	0x00000110
        /*0274*/ 	.short	0x0100
        /*0276*/ 	.byte	0x08
	.zero		1


	//   ....[30]....
        /*0278*/ 	.word	0x00000430
        /*027c*/ 	.word	0x000000ff
        /*0280*/ 	.word	0x00000078
        /*0284*/ 	.short	0x0100
        /*0286*/ 	.byte	0x08
	.zero		1


	//   ....[31]....
        /*0288*/ 	.word	0x00000440
        /*028c*/ 	.word	0x000000ff
        /*0290*/ 	.word	0x00000118
        /*0294*/ 	.short	0x0100
        /*0296*/ 	.byte	0x08
	.zero		1


	//   ....[32]....
        /*0298*/ 	.word	0x00000450
        /*029c*/ 	.word	0x000000ff
        /*02a0*/ 	.word	0x00000080
        /*02a4*/ 	.short	0x0100
        /*02a6*/ 	.byte	0x08
	.zero		1


	//   ....[33]....
        /*02a8*/ 	.word	0x00000460
        /*02ac*/ 	.word	0x000000ff
        /*02b0*/ 	.word	0x00000120
        /*02b4*/ 	.short	0x0100
        /*02b6*/ 	.byte	0x08
	.zero		1


	//   ....[34]....
        /*02b8*/ 	.word	0x00000470
        /*02bc*/ 	.word	0x000000ff
        /*02c0*/ 	.word	0x00000088
        /*02c4*/ 	.short	0x0100
        /*02c6*/ 	.byte	0x08
	.zero		1


	//   ....[35]....
        /*02c8*/ 	.word	0x00000480
        /*02cc*/ 	.word	0x000000ff
        /*02d0*/ 	.word	0x00000128
        /*02d4*/ 	.short	0x0100
        /*02d6*/ 	.byte	0x08
	.zero		1


	//   ....[36]....
        /*02d8*/ 	.word	0x00000490
        /*02dc*/ 	.word	0x000000ff
        /*02e0*/ 	.word	0x00000090
        /*02e4*/ 	.short	0x0100
        /*02e6*/ 	.byte	0x08
	.zero		1


	//   ....[37]....
        /*02e8*/ 	.word	0x000004a0
        /*02ec*/ 	.word	0x000000ff
        /*02f0*/ 	.word	0x00000130
        /*02f4*/ 	.short	0x0100
        /*02f6*/ 	.byte	0x08
	.zero		1


	//   ....[38]....
        /*02f8*/ 	.word	0x000004b0
        /*02fc*/ 	.word	0x000000ff
        /*0300*/ 	.word	0x00000098
        /*0304*/ 	.short	0x0100
        /*0306*/ 	.byte	0x08
	.zero		1


	//   ....[39]....
        /*0308*/ 	.word	0x000004c0
        /*030c*/ 	.word	0x000000ff
        /*0310*/ 	.word	0x00000138
        /*0314*/ 	.short	0x0100
        /*0316*/ 	.byte	0x08
	.zero		1


	//   ....[40]....
        /*0318*/ 	.word	0x000009f0
        /*031c*/ 	.word	0x000000ff
        /*0320*/ 	.word	0x00000170
        /*0324*/ 	.short	0x0100
        /*0326*/ 	.byte	0x08
	.zero		1


	//   ....[41]....
        /*0328*/ 	.word	0x00000a90
        /*032c*/ 	.word	0x000000ff
        /*0330*/ 	.word	0x00000178
        /*0334*/ 	.short	0x0100
        /*0336*/ 	.byte	0x08
	.zero		1


	//   ....[42]....
        /*0338*/ 	.word	0x00000b00
        /*033c*/ 	.word	0x000000ff
        /*0340*/ 	.word	0x00000150
        /*0344*/ 	.short	0x0100
        /*0346*/ 	.byte	0x09
	.zero		1


	//   ....[43]....
        /*0348*/ 	.word	0x00000b10
        /*034c*/ 	.word	0x000000ff
        /*0350*/ 	.word	0x00000158
        /*0354*/ 	.short	0x0100
        /*0356*/ 	.byte	0x09
	.zero		1


	//   ....[44]....
        /*0358*/ 	.word	0x00000b20
        /*035c*/ 	.word	0x000000ff
        /*0360*/ 	.word	0x00000160
        /*0364*/ 	.short	0x0100
        /*0366*/ 	.byte	0x09
	.zero		1


	//   ....[45]....
        /*0368*/ 	.word	0x00000b30
        /*036c*/ 	.word	0x000000ff
        /*0370*/ 	.word	0x00000168
        /*0374*/ 	.short	0x0100
        /*0376*/ 	.byte	0x09
	.zero		1


	//   ....[46]....
        /*0378*/ 	.word	0x00001890
        /*037c*/ 	.word	0x000000ff
        /*0380*/ 	.word	0xfffffff8
        /*0384*/ 	.short	0x010a
        /*0386*/ 	.byte	0x11
	.zero		1


	//   ....[47]....
        /*0388*/ 	.word	0x00001ce0
        /*038c*/ 	.word	0x000000ff
        /*0390*/ 	.word	0x00000000
        /*0394*/ 	.short	0x010a
        /*0396*/ 	.byte	0x08
	.zero		1


	//   ....[48]....
        /*0398*/ 	.word	0x00001d40
        /*039c*/ 	.word	0x000000ff
        /*03a0*/ 	.word	0x00000000
        /*03a4*/ 	.short	0x010a
        /*03a6*/ 	.byte	0x08
	.zero		1


	//   ....[49]....
        /*03a8*/ 	.word	0x00002880
        /*03ac*/ 	.word	0x000000ff
        /*03b0*/ 	.word	0x00000000
        /*03b4*/ 	.short	0x010a
        /*03b6*/ 	.byte	0x0d
	.zero		1


	//   ....[50]....
        /*03b8*/ 	.word	0x000028c0
        /*03bc*/ 	.word	0x000000ff
        /*03c0*/ 	.word	0x00000000
        /*03c4*/ 	.short	0x010a
        /*03c6*/ 	.byte	0x0d
	.zero		1


	//   ....[51]....
        /*03c8*/ 	.word	0x000031c0
        /*03cc*/ 	.word	0x00000015
        /*03d0*/ 	.word	0x00000000
        /*03d4*/ 	.short	0x0101
        /*03d6*/ 	.byte	0x3f
	.zero		1


	//   ....[52]....
        /*03d8*/ 	.word	0x000036c0
        /*03dc*/ 	.word	0x00000013
        /*03e0*/ 	.word	0x00000000
        /*03e4*/ 	.short	0x0101
        /*03e6*/ 	.byte	0x0b
	.zero		1


	//   ....[53]....
        /*03e8*/ 	.word	0x000037d0
        /*03ec*/ 	.word	0x00000013
        /*03f0*/ 	.word	0x00000000
        /*03f4*/ 	.short	0x0101
        /*03f6*/ 	.byte	0x3f
	.zero		1


	//   ....[54]....
        /*03f8*/ 	.word	0x00003890
        /*03fc*/ 	.word	0x000000ff
        /*0400*/ 	.word	0x00000008
        /*0404*/ 	.short	0x010a
        /*0406*/ 	.byte	0x11
	.zero		1


	//   ....[55]....
        /*0408*/ 	.word	0x00007bf0
        /*040c*/ 	.word	0x00000004
        /*0410*/ 	.word	0x00000000
        /*0414*/ 	.short	0x0101
        /*0416*/ 	.byte	0x0b
	.zero		1


	//   ....[56]....
        /*0418*/ 	.word	0x00008500
        /*041c*/ 	.word	0x00000013
        /*0420*/ 	.word	0x000000a0
        /*0424*/ 	.short	0x010a
        /*0426*/ 	.byte	0x3f
	.zero		1


	//   ....[57]....
        /*0428*/ 	.word	0x00008880
        /*042c*/ 	.word	0x0000000a
        /*0430*/ 	.word	0x00000178
        /*0434*/ 	.short	0x0101
        /*0436*/ 	.byte	0x3f
	.zero		1


	//   ....[58]....
        /*0438*/ 	.word	0x00008fe0
        /*043c*/ 	.word	0x00000005
        /*0440*/ 	.word	0x00000000
        /*0444*/ 	.short	0x010a
        /*0446*/ 	.byte	0x3f
	.zero		1


	//   ....[59]....
        /*0448*/ 	.word	0x00009060
        /*044c*/ 	.word	0x00000007
        /*0450*/ 	.word	0x00000000
        /*0454*/ 	.short	0x010a
        /*0456*/ 	.byte	0x3f
	.zero		1


	//   ....[60]....
        /*0458*/ 	.word	0x000090f0
        /*045c*/ 	.word	0x00000006
        /*0460*/ 	.word	0x00000000
        /*0464*/ 	.short	0x010a
        /*0466*/ 	.byte	0x3f
	.zero		1


	//   ....[61]....
        /*0468*/ 	.word	0x00009180
        /*046c*/ 	.word	0x00000009
        /*0470*/ 	.word	0x00000000
        /*0474*/ 	.short	0x010a
        /*0476*/ 	.byte	0x3f
	.zero		1


	//   ....[62]....
        /*0478*/ 	.word	0x00009210
        /*047c*/ 	.word	0x00000006
        /*0480*/ 	.word	0x00000000
        /*0484*/ 	.short	0x010a
        /*0486*/ 	.byte	0x3f
	.zero		1


	//   ....[63]....
        /*0488*/ 	.word	0x000092a0
        /*048c*/ 	.word	0x00000009
        /*0490*/ 	.word	0x00000000
        /*0494*/ 	.short	0x010a
        /*0496*/ 	.byte	0x3f
	.zero		1


	//   ....[64]....
        /*0498*/ 	.word	0x00009330
        /*049c*/ 	.word	0x00000006
        /*04a0*/ 	.word	0x00000000
        /*04a4*/ 	.short	0x010a
        /*04a6*/ 	.byte	0x3f
	.zero		1


	//   ....[65]....
        /*04a8*/ 	.word	0x000093c0
        /*04ac*/ 	.word	0x00000009
        /*04b0*/ 	.word	0x00000000
        /*04b4*/ 	.short	0x010a
        /*04b6*/ 	.byte	0x3f
	.zero		1


	//   ....[66]....
        /*04b8*/ 	.word	0x00009450
        /*04bc*/ 	.word	0x00000006
        /*04c0*/ 	.word	0x00000000
        /*04c4*/ 	.short	0x010a
        /*04c6*/ 	.byte	0x3f
	.zero		1


	//   ....[67]....
        /*04c8*/ 	.word	0x000094e0
        /*04cc*/ 	.word	0x00000009
        /*04d0*/ 	.word	0x00000000
        /*04d4*/ 	.short	0x010a
        /*04d6*/ 	.byte	0x3f
	.zero		1


	//   ....[68]....
        /*04d8*/ 	.word	0x00009570
        /*04dc*/ 	.word	0x00000006
        /*04e0*/ 	.word	0x00000000
        /*04e4*/ 	.short	0x010a
        /*04e6*/ 	.byte	0x3f
	.zero		1


	//   ....[69]....
        /*04e8*/ 	.word	0x00009600
        /*04ec*/ 	.word	0x00000009
        /*04f0*/ 	.word	0x00000000
        /*04f4*/ 	.short	0x010a
        /*04f6*/ 	.byte	0x3f
	.zero		1


	//   ....[70]....
        /*04f8*/ 	.word	0x00009690
        /*04fc*/ 	.word	0x00000006
        /*0500*/ 	.word	0x00000000
        /*0504*/ 	.short	0x010a
        /*0506*/ 	.byte	0x3f
	.zero		1


	//   ....[71]....
        /*0508*/ 	.word	0x00009720
        /*050c*/ 	.word	0x00000009
        /*0510*/ 	.word	0x00000000
        /*0514*/ 	.short	0x010a
        /*0516*/ 	.byte	0x3f
	.zero		1


	//   ....[72]....
        /*0518*/ 	.word	0x000097b0
        /*051c*/ 	.word	0x00000006
        /*0520*/ 	.word	0x00000000
        /*0524*/ 	.short	0x010a
        /*0526*/ 	.byte	0x3f
	.zero		1


	//   ....[73]....
        /*0528*/ 	.word	0x00009840
        /*052c*/ 	.word	0x00000009
        /*0530*/ 	.word	0x00000000
        /*0534*/ 	.short	0x010a
        /*0536*/ 	.byte	0x3f
	.zero		1


	//   ....[74]....
        /*0538*/ 	.word	0x000098d0
        /*053c*/ 	.word	0x00000006
        /*0540*/ 	.word	0x00000000
        /*0544*/ 	.short	0x010a
        /*0546*/ 	.byte	0x3f
	.zero		1


	//   ....[75]....
        /*0548*/ 	.word	0x00009960
        /*054c*/ 	.word	0x00000009
        /*0550*/ 	.word	0x00000000
        /*0554*/ 	.short	0x010a
        /*0556*/ 	.byte	0x3f
	.zero		1


	//   ....[76]....
        /*0558*/ 	.word	0x000099f0
        /*055c*/ 	.word	0x00000006
        /*0560*/ 	.word	0x00000000
        /*0564*/ 	.short	0x010a
        /*0566*/ 	.byte	0x3f
	.zero		1


	//   ....[77]....
        /*0568*/ 	.word	0x00009a80
        /*056c*/ 	.word	0x00000003
        /*0570*/ 	.word	0x00000000
        /*0574*/ 	.short	0x010a
        /*0576*/ 	.byte	0x3f
	.zero		1


	//   ....[78]....
        /*0578*/ 	.word	0x00009af0
        /*057c*/ 	.word	0x00000013
        /*0580*/ 	.word	0xfffffff8
        /*0584*/ 	.short	0x010a
        /*0586*/ 	.byte	0x3f
	.zero		1


	//   ....[79]....
        /*0588*/ 	.word	0x00009b50
        /*058c*/ 	.word	0x00000013
        /*0590*/ 	.word	0x00000000
        /*0594*/ 	.short	0x010a
        /*0596*/ 	.byte	0x3f
	.zero		1


	//   ....[80]....
        /*0598*/ 	.word	0x00009bb0
        /*059c*/ 	.word	0x00000015
        /*05a0*/ 	.word	0x00000000
        /*05a4*/ 	.short	0x010a
        /*05a6*/ 	.byte	0x3f
	.zero		1


	//   ....[81]....
        /*05a8*/ 	.word	0x00009c10
        /*05ac*/ 	.word	0x00000013
        /*05b0*/ 	.word	0x00000008
        /*05b4*/ 	.short	0x010a
        /*05b6*/ 	.byte	0x3f
	.zero		1


	//   ....[82]....
        /*05b8*/ 	.word	0x00009ce0
        /*05bc*/ 	.word	0x00000013
        /*05c0*/ 	.word	0x000000a0
        /*05c4*/ 	.short	0x010a
        /*05c6*/ 	.byte	0x3f
	.zero		1


	//   ....[83]....
        /*05c8*/ 	.word	0x00009dc0
        /*05cc*/ 	.word	0x00000005
        /*05d0*/ 	.word	0x00000000
        /*05d4*/ 	.short	0x010a
        /*05d6*/ 	.byte	0x3f
	.zero		1


	//   ....[84]....
        /*05d8*/ 	.word	0x00009e10
        /*05dc*/ 	.word	0x00000007
        /*05e0*/ 	.word	0x00000000
        /*05e4*/ 	.short	0x010a
        /*05e6*/ 	.byte	0x3f
	.zero		1


	//   ....[85]....
        /*05e8*/ 	.word	0x00009e60
        /*05ec*/ 	.word	0x00000006
        /*05f0*/ 	.word	0x00000000
        /*05f4*/ 	.short	0x010a
        /*05f6*/ 	.byte	0x3f
	.zero		1


	//   ....[86]....
        /*05f8*/ 	.word	0x00009eb0
        /*05fc*/ 	.word	0x00000009
        /*0600*/ 	.word	0x00000000
        /*0604*/ 	.short	0x010a
        /*0606*/ 	.byte	0x3f
	.zero		1


	//   ....[87]....
        /*0608*/ 	.word	0x00009f00
        /*060c*/ 	.word	0x00000006
        /*0610*/ 	.word	0x00000000
        /*0614*/ 	.short	0x010a
        /*0616*/ 	.byte	0x3f
	.zero		1


	//   ....[88]....
        /*0618*/ 	.word	0x00009f50
        /*061c*/ 	.word	0x00000009
        /*0620*/ 	.word	0x00000000
        /*0624*/ 	.short	0x010a
        /*0626*/ 	.byte	0x3f
	.zero		1


	//   ....[89]....
        /*0628*/ 	.word	0x00009fa0
        /*062c*/ 	.word	0x00000006
        /*0630*/ 	.word	0x00000000
        /*0634*/ 	.short	0x010a
        /*0636*/ 	.byte	0x3f
	.zero		1


	//   ....[90]....
        /*0638*/ 	.word	0x00009ff0
        /*063c*/ 	.word	0x00000009
        /*0640*/ 	.word	0x00000000
        /*0644*/ 	.short	0x010a
        /*0646*/ 	.byte	0x3f
	.zero		1


	//   ....[91]....
        /*0648*/ 	.word	0x0000a040
        /*064c*/ 	.word	0x00000006
        /*0650*/ 	.word	0x00000000
        /*0654*/ 	.short	0x010a
        /*0656*/ 	.byte	0x3f
	.zero		1


	//   ....[92]....
        /*0658*/ 	.word	0x0000a090
        /*065c*/ 	.word	0x00000009
        /*0660*/ 	.word	0x00000000
        /*0664*/ 	.short	0x010a
        /*0666*/ 	.byte	0x3f
	.zero		1


	//   ....[93]....
        /*0668*/ 	.word	0x0000a0e0
        /*066c*/ 	.word	0x00000006
        /*0670*/ 	.word	0x00000000
        /*0674*/ 	.short	0x010a
        /*0676*/ 	.byte	0x3f
	.zero		1


	//   ....[94]....
        /*0678*/ 	.word	0x0000a130
        /*067c*/ 	.word	0x00000009
        /*0680*/ 	.word	0x00000000
        /*0684*/ 	.short	0x010a
        /*0686*/ 	.byte	0x3f
	.zero		1


	//   ....[95]....
        /*0688*/ 	.word	0x0000a180
        /*068c*/ 	.word	0x00000006
        /*0690*/ 	.word	0x00000000
        /*0694*/ 	.short	0x010a
        /*0696*/ 	.byte	0x3f
	.zero		1


	//   ....[96]....
        /*0698*/ 	.word	0x0000a1d0
        /*069c*/ 	.word	0x00000009
        /*06a0*/ 	.word	0x00000000
        /*06a4*/ 	.short	0x010a
        /*06a6*/ 	.byte	0x3f
	.zero		1


	//   ....[97]....
        /*06a8*/ 	.word	0x0000a220
        /*06ac*/ 	.word	0x00000006
        /*06b0*/ 	.word	0x00000000
        /*06b4*/ 	.short	0x010a
        /*06b6*/ 	.byte	0x3f
	.zero		1


	//   ....[98]....
        /*06b8*/ 	.word	0x0000a270
        /*06bc*/ 	.word	0x00000009
        /*06c0*/ 	.word	0x00000000
        /*06c4*/ 	.short	0x010a
        /*06c6*/ 	.byte	0x3f
	.zero		1


	//   ....[99]....
        /*06c8*/ 	.word	0x0000a2c0
        /*06cc*/ 	.word	0x00000006
        /*06d0*/ 	.word	0x00000000
        /*06d4*/ 	.short	0x010a
        /*06d6*/ 	.byte	0x3f
	.zero		1


	//   ....[100]....
        /*06d8*/ 	.word	0x0000a310
        /*06dc*/ 	.word	0x00000009
        /*06e0*/ 	.word	0x00000000
        /*06e4*/ 	.short	0x010a
        /*06e6*/ 	.byte	0x3f
	.zero		1


	//   ....[101]....
        /*06e8*/ 	.word	0x0000a360
        /*06ec*/ 	.word	0x00000006
        /*06f0*/ 	.word	0x00000000
        /*06f4*/ 	.short	0x010a
        /*06f6*/ 	.byte	0x3f
	.zero		1


	//----- nvinfo : EIATTR_NUM_MBARRIERS
	.align		4
.L_28:
        /*06f8*/ 	.byte	0x03, 0x38
        /*06fa*/ 	.short	0x002e


	//----- nvinfo : EIATTR_EXIT_INSTR_OFFSETS
	.align		4
        /*06fc*/ 	.byte	0x04, 0x1c
        /*06fe*/ 	.short	(.L_30 - .L_29)


	//   ....[0]....
.L_29:
        /*0700*/ 	.word	0x000015d0


	//   ....[1]....
        /*0704*/ 	.word	0x00001630


	//   ....[2]....
        /*0708*/ 	.word	0x00008200


	//   ....[3]....
        /*070c*/ 	.word	0x00008230


	//   ....[4]....
        /*0710*/ 	.word	0x00009ad0


	//----- nvinfo : EIATTR_MAX_THREADS
	.align		4
.L_30:
        /*0714*/ 	.byte	0x04, 0x05
        /*0716*/ 	.short	(.L_32 - .L_31)
.L_31:
        /*0718*/ 	.word	0x00000180
        /*071c*/ 	.word	0x00000001
        /*0720*/ 	.word	0x00000001


	//----- nvinfo : EIATTR_CRS_STACK_SIZE
	.align		4
.L_32:
        /*0724*/ 	.byte	0x04, 0x1e
        /*0726*/ 	.short	(.L_34 - .L_33)
.L_33:
        /*0728*/ 	.word	0x00000000


	//----- nvinfo : EIATTR_CBANK_PARAM_SIZE
	.align		4
.L_34:
        /*072c*/ 	.byte	0x03, 0x19
        /*072e*/ 	.short	0x0470


	//----- nvinfo : EIATTR_PARAM_CBANK
	.align		4
        /*0730*/ 	.byte	0x04, 0x0a
        /*0732*/ 	.short	(.L_36 - .L_35)
	.align		4
.L_35:
        /*0734*/ 	.word	index@(.nv.constant0._ZN7cutlass13device_kernelINS_4gemm6kernel13GemmUniversalIN4cute5tupleIJiiiiEEENS1_10collective13CollectiveMmaINS1_37MainloopSm90TmaGmmaWarpSpecializedFP8ILi20ENS5_IJNS4_1CILi2EEENSA_ILi1EEESC_EEENS1_32KernelTmaWarpSpecializedPingpongEEENS5_IJNSA_ILi64EEENSA_ILi112EEESG_EEENS_12float_e4m3_tENS5_IJlSC_lEEESJ_SK_NS4_8TiledMMAINS4_8MMA_AtomIJNS4_4SM904GMMA30MMA_64x16x32_F32E4M3E4M3_SS_TNILNSO_7ScaleInE1ELSQ_1EEEEEENS4_6LayoutINS5_IJSC_SC_SC_EEENS5_IJNSA_ILi0EEESV_SV_EEEEENS5_IJNS4_10UnderscoreESY_SY_EEEEENS4_13SM90_TMA_LOADENS4_14ComposedLayoutINS4_7SwizzleILi2ELi4ELi3EEENS4_18smem_ptr_flag_bitsILi8EEENST_INS5_IJNSA_ILi8EEESG_EEENS5_IJSG_SC_EEEEEEEvNS4_8identityENS4_23SM90_TMA_LOAD_MULTICASTES1B_vS1C_EENS_8epilogue10collective6detail29Sm90TmaWarpSpecializedAdapterINS1G_15DefaultEpilogueISJ_SK_SK_NS1F_6thread17LinearCombinationISJ_Li1EffLNS1K_9ScaleType4KindE0ELNS_15FloatRoundStyleE2ESJ_EENS1_15EpilogueDefaultEEEEEvvEEEEvNT_6ParamsE)
        /*0738*/ 	.short	0x0210
        /*073a*/ 	.short	0x0470


	//----- nvinfo : EIATTR_SW_WAR
	.align		4
.L_36:
        /*073c*/ 	.byte	0x04, 0x36
        /*073e*/ 	.short	(.L_38 - .L_37)
.L_37:
        /*0740*/ 	.word	0x00000008
.L_38:


//--------------------- .nv.callgraph             --------------------------
	.section	.nv.callgraph,"",@"SHT_CUDA_CALLGRAPH"
	.align	4
	.sectionentsize	8
	.align		4
        /*0000*/ 	.word	0x00000000
	.align		4
        /*0004*/ 	.word	0xffffffff
	.align		4
        /*0008*/ 	.word	0x00000000
	.align		4
        /*000c*/ 	.word	0xfffffffe
	.align		4
        /*0010*/ 	.word	0x00000000
	.align		4
        /*0014*/ 	.word	0xfffffffd
	.align		4
        /*0018*/ 	.word	0x00000000
	.align		4
        /*001c*/ 	.word	0xfffffffc


//--------------------- .nv.constant4             --------------------------
	.section	.nv.constant4,"a",@progbits
	.align	8
	.align		8
.nv.constant4:
        /*0000*/ 	.dword	_ZN39_INTERNAL_a8a6a4ca_4_k_cu_cba49c4d_57194cuda3std3__45__cpo5beginE
	.align		8
        /*0008*/ 	.dword	_ZN39_INTERNAL_a8a6a4ca_4_k_cu_cba49c4d_57194cuda3std3__45__cpo3endE
	.align		8
        /*0010*/ 	.dword	_ZN39_INTERNAL_a8a6a4ca_4_k_cu_cba49c4d_57194cuda3std3__45__cpo6cbeginE
	.align		8
        /*0018*/ 	.dword	_ZN39_INTERNAL_a8a6a4ca_4_k_cu_cba49c4d_57194cuda3std3__45__cpo4cendE
	.align		8
        /*0020*/ 	.dword	_ZN39_INTERNAL_a8a6a4ca_4_k_cu_cba49c4d_57194cuda3std3__441_GLOBAL__N__a8a6a4ca_4_k_cu_cba49c4d_57196ignoreE
	.align		8
        /*0028*/ 	.dword	_ZN39_INTERNAL_a8a6a4ca_4_k_cu_cba49c4d_57194cuda3std3__419piecewise_constructE
	.align		8
        /*0030*/ 	.dword	_ZN39_INTERNAL_a8a6a4ca_4_k_cu_cba49c4d_57194cuda3std3__48in_placeE
	.align		8
        /*0038*/ 	.dword	_ZN39_INTERNAL_a8a6a4ca_4_k_cu_cba49c4d_57194cuda3std6ranges3__45__cpo4swapE
	.align		8
        /*0040*/ 	.dword	_ZN39_INTERNAL_a8a6a4ca_4_k_cu_cba49c4d_57194cuda3std6ranges3__45__cpo9iter_moveE
	.align		8
        /*0048*/ 	.dword	_ZN39_INTERNAL_a8a6a4ca_4_k_cu_cba49c4d_57194cute7productE
	.align		8
        /*0050*/ 	.dword	_ZN39_INTERNAL_a8a6a4ca_4_k_cu_cba49c4d_57194cute1_E


//--------------------- .text._ZN7cutlass13device_kernelINS_4gemm6kernel13GemmUniversalIN4cute5tupleIJiiiiEEENS1_10collective13CollectiveMmaINS1_37MainloopSm90TmaGmmaWarpSpecializedFP8ILi20ENS5_IJNS4_1CILi2EEENSA_ILi1EEESC_EEENS1_32KernelTmaWarpSpecializedPingpongEEENS5_IJNSA_ILi64EEENSA_ILi112EEESG_EEENS_12float_e4m3_tENS5_IJlSC_lEEESJ_SK_NS4_8TiledMMAINS4_8MMA_AtomIJNS4_4SM904GMMA30MMA_64x16x32_F32E4M3E4M3_SS_TNILNSO_7ScaleInE1ELSQ_1EEEEEENS4_6LayoutINS5_IJSC_SC_SC_EEENS5_IJNSA_ILi0EEESV_SV_EEEEENS5_IJNS4_10UnderscoreESY_SY_EEEEENS4_13SM90_TMA_LOADENS4_14ComposedLayoutINS4_7SwizzleILi2ELi4ELi3EEENS4_18smem_ptr_flag_bitsILi8EEENST_INS5_IJNSA_ILi8EEESG_EEENS5_IJSG_SC_EEEEEEEvNS4_8identityENS4_23SM90_TMA_LOAD_MULTICASTES1B_vS1C_EENS_8epilogue10collective6detail29Sm90TmaWarpSpecializedAdapterINS1G_15DefaultEpilogueISJ_SK_SK_NS1F_6thread17LinearCombinationISJ_Li1EffLNS1K_9ScaleType4KindE0ELNS_15FloatRoundStyleE2ESJ_EENS1_15EpilogueDefaultEEEEEvvEEEEvNT_6ParamsE --------------------------
	.section	.text._ZN7cutlass13device_kernelINS_4gemm6kernel13GemmUniversalIN4cute5tupleIJiiiiEEENS1_10collective13CollectiveMmaINS1_37MainloopSm90TmaGmmaWarpSpecializedFP8ILi20ENS5_IJNS4_1CILi2EEENSA_ILi1EEESC_EEENS1_32KernelTmaWarpSpecializedPingpongEEENS5_IJNSA_ILi64EEENSA_ILi112EEESG_EEENS_12float_e4m3_tENS5_IJlSC_lEEESJ_SK_NS4_8TiledMMAINS4_8MMA_AtomIJNS4_4SM904GMMA30MMA_64x16x32_F32E4M3E4M3_SS_TNILNSO_7ScaleInE1ELSQ_1EEEEEENS4_6LayoutINS5_IJSC_SC_SC_EEENS5_IJNSA_ILi0EEESV_SV_EEEEENS5_IJNS4_10UnderscoreESY_SY_EEEEENS4_13SM90_TMA_LOADENS4_14ComposedLayoutINS4_7SwizzleILi2ELi4ELi3EEENS4_18smem_ptr_flag_bitsILi8EEENST_INS5_IJNSA_ILi8EEESG_EEENS5_IJSG_SC_EEEEEEEvNS4_8identityENS4_23SM90_TMA_LOAD_MULTICASTES1B_vS1C_EENS_8epilogue10collective6detail29Sm90TmaWarpSpecializedAdapterINS1G_15DefaultEpilogueISJ_SK_SK_NS1F_6thread17LinearCombinationISJ_Li1EffLNS1K_9ScaleType4KindE0ELNS_15FloatRoundStyleE2ESJ_EENS1_15EpilogueDefaultEEEEEvvEEEEvNT_6ParamsE,"ax",@progbits
	.align	128
.text._ZN7cutlass13device_kernelINS_4gemm6kernel13GemmUniversalIN4cute5tupleIJiiiiEEENS1_10collective13CollectiveMmaINS1_37MainloopSm90TmaGmmaWarpSpecializedFP8ILi20ENS5_IJNS4_1CILi2EEENSA_ILi1EEESC_EEENS1_32KernelTmaWarpSpecializedPingpongEEENS5_IJNSA_ILi64EEENSA_ILi112EEESG_EEENS_12float_e4m3_tENS5_IJlSC_lEEESJ_SK_NS4_8TiledMMAINS4_8MMA_AtomIJNS4_4SM904GMMA30MMA_64x16x32_F32E4M3E4M3_SS_TNILNSO_7ScaleInE1ELSQ_1EEEEEENS4_6LayoutINS5_IJSC_SC_SC_EEENS5_IJNSA_ILi0EEESV_SV_EEEEENS5_IJNS4_10UnderscoreESY_SY_EEEEENS4_13SM90_TMA_LOADENS4_14ComposedLayoutINS4_7SwizzleILi2ELi4ELi3EEENS4_18smem_ptr_flag_bitsILi8EEENST_INS5_IJNSA_ILi8EEESG_EEENS5_IJSG_SC_EEEEEEEvNS4_8identityENS4_23SM90_TMA_LOAD_MULTICASTES1B_vS1C_EENS_8epilogue10collective6detail29Sm90TmaWarpSpecializedAdapterINS1G_15DefaultEpilogueISJ_SK_SK_NS1F_6thread17LinearCombinationISJ_Li1EffLNS1K_9ScaleType4KindE0ELNS_15FloatRoundStyleE2ESJ_EENS1_15EpilogueDefaultEEEEEvvEEEEvNT_6ParamsE:
        .type           _ZN7cutlass13device_kernelINS_4gemm6kernel13GemmUniversalIN4cute5tupleIJiiiiEEENS1_10collective13CollectiveMmaINS1_37MainloopSm90TmaGmmaWarpSpecializedFP8ILi20ENS5_IJNS4_1CILi2EEENSA_ILi1EEESC_EEENS1_32KernelTmaWarpSpecializedPingpongEEENS5_IJNSA_ILi64EEENSA_ILi112EEESG_EEENS_12float_e4m3_tENS5_IJlSC_lEEESJ_SK_NS4_8TiledMMAINS4_8MMA_AtomIJNS4_4SM904GMMA30MMA_64x16x32_F32E4M3E4M3_SS_TNILNSO_7ScaleInE1ELSQ_1EEEEEENS4_6LayoutINS5_IJSC_SC_SC_EEENS5_IJNSA_ILi0EEESV_SV_EEEEENS5_IJNS4_10UnderscoreESY_SY_EEEEENS4_13SM90_TMA_LOADENS4_14ComposedLayoutINS4_7SwizzleILi2ELi4ELi3EEENS4_18smem_ptr_flag_bitsILi8EEENST_INS5_IJNSA_ILi8EEESG_EEENS5_IJSG_SC_EEEEEEEvNS4_8identityENS4_23SM90_TMA_LOAD_MULTICASTES1B_vS1C_EENS_8epilogue10collective6detail29Sm90TmaWarpSpecializedAdapterINS1G_15DefaultEpilogueISJ_SK_SK_NS1F_6thread17LinearCombinationISJ_Li1EffLNS1K_9ScaleType4KindE0ELNS_15FloatRoundStyleE2ESJ_EENS1_15EpilogueDefaultEEEEEvvEEEEvNT_6ParamsE,@function
        .size           _ZN7cutlass13device_kernelINS_4gemm6kernel13GemmUniversalIN4cute5tupleIJiiiiEEENS1_10collective13CollectiveMmaINS1_37MainloopSm90TmaGmmaWarpSpecializedFP8ILi20ENS5_IJNS4_1CILi2EEENSA_ILi1EEESC_EEENS1_32KernelTmaWarpSpecializedPingpongEEENS5_IJNSA_ILi64EEENSA_ILi112EEESG_EEENS_12float_e4m3_tENS5_IJlSC_lEEESJ_SK_NS4_8TiledMMAINS4_8MMA_AtomIJNS4_4SM904GMMA30MMA_64x16x32_F32E4M3E4M3_SS_TNILNSO_7ScaleInE1ELSQ_1EEEEEENS4_6LayoutINS5_IJSC_SC_SC_EEENS5_IJNSA_ILi0EEESV_SV_EEEEENS5_IJNS4_10UnderscoreESY_SY_EEEEENS4_13SM90_TMA_LOADENS4_14ComposedLayoutINS4_7SwizzleILi2ELi4ELi3EEENS4_18smem_ptr_flag_bitsILi8EEENST_INS5_IJNSA_ILi8EEESG_EEENS5_IJSG_SC_EEEEEEEvNS4_8identityENS4_23SM90_TMA_LOAD_MULTICASTES1B_vS1C_EENS_8epilogue10collective6detail29Sm90TmaWarpSpecializedAdapterINS1G_15DefaultEpilogueISJ_SK_SK_NS1F_6thread17LinearCombinationISJ_Li1EffLNS1K_9ScaleType4KindE0ELNS_15FloatRoundStyleE2ESJ_EENS1_15EpilogueDefaultEEEEEvvEEEEvNT_6ParamsE,(.L_x_225 - _ZN7cutlass13device_kernelINS_4gemm6kernel13GemmUniversalIN4cute5tupleIJiiiiEEENS1_10collective13CollectiveMmaINS1_37MainloopSm90TmaGmmaWarpSpecializedFP8ILi20ENS5_IJNS4_1CILi2EEENSA_ILi1EEESC_EEENS1_32KernelTmaWarpSpecializedPingpongEEENS5_IJNSA_ILi64EEENSA_ILi112EEESG_EEENS_12float_e4m3_tENS5_IJlSC_lEEESJ_SK_NS4_8TiledMMAINS4_8MMA_AtomIJNS4_4SM904GMMA30MMA_64x16x32_F32E4M3E4M3_SS_TNILNSO_7ScaleInE1ELSQ_1EEEEEENS4_6LayoutINS5_IJSC_SC_SC_EEENS5_IJNSA_ILi0EEESV_SV_EEEEENS5_IJNS4_10UnderscoreESY_SY_EEEEENS4_13SM90_TMA_LOADENS4_14ComposedLayoutINS4_7SwizzleILi2ELi4ELi3EEENS4_18smem_ptr_flag_bitsILi8EEENST_INS5_IJNSA_ILi8EEESG_EEENS5_IJSG_SC_EEEEEEEvNS4_8identityENS4_23SM90_TMA_LOAD_MULTICASTES1B_vS1C_EENS_8epilogue10collective6detail29Sm90TmaWarpSpecializedAdapterINS1G_15DefaultEpilogueISJ_SK_SK_NS1F_6thread17LinearCombinationISJ_Li1EffLNS1K_9ScaleType4KindE0ELNS_15FloatRoundStyleE2ESJ_EENS1_15EpilogueDefaultEEEEEvvEEEEvNT_6ParamsE)
        .other          _ZN7cutlass13device_kernelINS_4gemm6kernel13GemmUniversalIN4cute5tupleIJiiiiEEENS1_10collective13CollectiveMmaINS1_37MainloopSm90TmaGmmaWarpSpecializedFP8ILi20ENS5_IJNS4_1CILi2EEENSA_ILi1EEESC_EEENS1_32KernelTmaWarpSpecializedPingpongEEENS5_IJNSA_ILi64EEENSA_ILi112EEESG_EEENS_12float_e4m3_tENS5_IJlSC_lEEESJ_SK_NS4_8TiledMMAINS4_8MMA_AtomIJNS4_4SM904GMMA30MMA_64x16x32_F32E4M3E4M3_SS_TNILNSO_7ScaleInE1ELSQ_1EEEEEENS4_6LayoutINS5_IJSC_SC_SC_EEENS5_IJNSA_ILi0EEESV_SV_EEEEENS5_IJNS4_10UnderscoreESY_SY_EEEEENS4_13SM90_TMA_LOADENS4_14ComposedLayoutINS4_7SwizzleILi2ELi4ELi3EEENS4_18smem_ptr_flag_bitsILi8EEENST_INS5_IJNSA_ILi8EEESG_EEENS5_IJSG_SC_EEEEEEEvNS4_8identityENS4_23SM90_TMA_LOAD_MULTICASTES1B_vS1C_EENS_8epilogue10collective6detail29Sm90TmaWarpSpecializedAdapterINS1G_15DefaultEpilogueISJ_SK_SK_NS1F_6thread17LinearCombinationISJ_Li1EffLNS1K_9ScaleType4KindE0ELNS_15FloatRoundStyleE2ESJ_EENS1_15EpilogueDefaultEEEEEvvEEEEvNT_6ParamsE,@"STO_CUDA_ENTRY STV_DEFAULT"
_ZN7cutlass13device_kernelINS_4gemm6kernel13GemmUniversalIN4cute5tupleIJiiiiEEENS1_10collective13CollectiveMmaINS1_37MainloopSm90TmaGmmaWarpSpecializedFP8ILi20ENS5_IJNS4_1CILi2EEENSA_ILi1EEESC_EEENS1_32KernelTmaWarpSpecializedPingpongEEENS5_IJNSA_ILi64EEENSA_ILi112EEESG_EEENS_12float_e4m3_tENS5_IJlSC_lEEESJ_SK_NS4_8TiledMMAINS4_8MMA_AtomIJNS4_4SM904GMMA30MMA_64x16x32_F32E4M3E4M3_SS_TNILNSO_7ScaleInE1ELSQ_1EEEEEENS4_6LayoutINS5_IJSC_SC_SC_EEENS5_IJNSA_ILi0EEESV_SV_EEEEENS5_IJNS4_10UnderscoreESY_SY_EEEEENS4_13SM90_TMA_LOADENS4_14ComposedLayoutINS4_7SwizzleILi2ELi4ELi3EEENS4_18smem_ptr_flag_bitsILi8EEENST_INS5_IJNSA_ILi8EEESG_EEENS5_IJSG_SC_EEEEEEEvNS4_8identityENS4_23SM90_TMA_LOAD_MULTICASTES1B_vS1C_EENS_8epilogue10collective6detail29Sm90TmaWarpSpecializedAdapterINS1G_15DefaultEpilogueISJ_SK_SK_NS1F_6thread17LinearCombinationISJ_Li1EffLNS1K_9ScaleType4KindE0ELNS_15FloatRoundStyleE2ESJ_EENS1_15EpilogueDefaultEEEEEvvEEEEvNT_6ParamsE:
[----:B------:R-:W-:Y:S01]  /*0000*/  LDC R1, c[0x0][0x28] ;  /* 0x00000a00ff017b82 */ /* 0x000fe20000000800 */
[----:B------:R-:W0:Y:S01]  /*0010*/  S2R R11, SR_TID.X ;  /* 0x00000000000b7919 */ /* 0x000e220000002100 */
[----:B------:R-:W-:Y:S01]  /*0020*/  ELECT P0, URZ, PT ;  /* 0x00000000003f782f */ /* 0x000fe20003800000 */
[----:B------:R-:W-:Y:S01]  /*0030*/  BSSY B0, `(.L_x_0) ;  /* 0x000000f000007945 */ /* 0x000fe20003800000 */
[--C-:B0-----:R-:W-:Y:S02]  /*0040*/  SHF.R.U32.HI R0, RZ, 0x5, R11.reuse ;  /* 0x00000005ff007819 */ /* 0x101fe4000001160b */
[----:B------:R-:W-:-:S03]  /*0050*/  SHF.R.U32.HI R5, RZ, 0x7, R11 ;  /* 0x00000007ff057819 */ /* 0x000fc6000001160b */
[----:B------:R-:W0:Y:S04]  /*0060*/  SHFL.IDX PT, R2, R0, RZ, 0x1f ;  /* 0x00001fff00027589 */ /* 0x000e2800000e0000 */
[----:B------:R1:W2:Y:S01]  /*0070*/  SHFL.IDX PT, R6, R5, RZ, 0x1f ;  /* 0x00001fff05067589 */ /* 0x0002a200000e0000 */
[----:B0-----:R-:W-:-:S13]  /*0080*/  ISETP.NE.OR P0, PT, R2, RZ, !P0 ;  /* 0x000000ff0200720c */ /* 0x001fda0004705670 */
[----:B-12---:R-:W-:Y:S05]  /*0090*/  @P0 BRA `(.L_x_1) ;  /* 0x0000000000200947 */ /* 0x006fea0003800000 */
[----:B------:R-:W-:Y:S02]  /*00a0*/  ULDC.64 UR4, c[0x0][0x198] ;  /* 0x0000660000047ab9 */ /* 0x000fe40000000a00 */
[----:B------:R-:W-:Y:S02]  /*00b0*/  UIADD3 UR6, UP0, UR4, 0xf0, URZ ;  /* 0x000000f004067890 */ /* 0x000fe4000ff1e03f */
[----:B------:R-:W-:Y:S02]  /*00c0*/  UIADD3 UR4, UP1, UR4, 0x1f0, URZ ;  /* 0x000001f004047890 */ /* 0x000fe4000ff3e03f */
[----:B------:R-:W-:Y:S02]  /*00d0*/  UIADD3.X UR7, URZ, UR5, URZ, UP0, !UPT ;  /* 0x000000053f077290 */ /* 0x000fe400087fe43f */
[----:B------:R-:W-:-:S07]  /*00e0*/  UIADD3.X UR5, URZ, UR5, URZ, UP1, !UPT ;  /* 0x000000053f057290 */ /* 0x000fce0008ffe43f */
[----:B------:R0:W-:Y:S02]  /*00f0*/  UTMACCTL.PF [UR6] ;  /* 0x00000000060079b9 */ /* 0x0001e40008040000 */
[----:B------:R0:W-:Y:S02]  /*0100*/  UTMACCTL.PF [UR4] ;  /* 0x00000000040079b9 */ /* 0x0001e40008040000 */
[----:B0-----:R-:W-:Y:S01]  /*0110*/  NOP ;  /* 0x0000000000007918 */ /* 0x001fe20000000000 */
.L_x_1:
[----:B------:R-:W-:Y:S05]  /*0120*/  BSYNC B0 ;  /* 0x0000000000007941 */ /* 0x000fea0003800000 */
.L_x_0:
[----:B------:R-:W0:Y:S02]  /*0130*/  SHFL.IDX PT, R7, R0, RZ, 0x1f ;  /* 0x00001fff00077589 */ /* 0x000e2400000e0000 */
[----:B0-----:R-:W-:-:S13]  /*0140*/  ISETP.NE.AND P0, PT, R7, RZ, PT ;  /* 0x000000ff0700720c */ /* 0x001fda0003f05270 */
[----:B------:R-:W-:Y:S05]  /*0150*/  @P0 BRA `(.L_x_2) ;  /* 0x0000000000e40947 */ /* 0x000fea0003800000 */
[----:B------:R-:W-:Y:S01]  /*0160*/  ELECT P0, URZ, PT ;  /* 0x00000000003f782f */ /* 0x000fe20003800000 */
[----:B------:R-:W-:-:S12]  /*0170*/  BSSY B0, `(.L_x_2) ;  /* 0x0000037000007945 */ /* 0x000fd80003800000 */
[----:B------:R-:W-:Y:S05]  /*0180*/  @!P0 BRA `(.L_x_3) ;  /* 0x0000000000d48947 */ /* 0x000fea0003800000 */
[----:B------:R-:W0:Y:S01]  /*0190*/  S2UR UR8, SR_CgaCtaId ;  /* 0x00000000000879c3 */ /* 0x000e220000008800 */
[----:B------:R-:W-:Y:S01]  /*01a0*/  UMOV UR4, 0x400 ;  /* 0x0000040000047882 */ /* 0x000fe20000000000 */
[----:B------:R-:W-:Y:S01]  /*01b0*/  UMOV UR5, 0x1 ;  /* 0x0000000100057882 */ /* 0x000fe20000000000 */
[----:B------:R-:W-:Y:S02]  /*01c0*/  UMOV UR6, 0x2 ;  /* 0x0000000200067882 */ /* 0x000fe40000000000 */
[----:B------:R-:W-:-:S04]  /*01d0*/  UIADD3 UR6, -UR6, 0x100000, URZ ;  /* 0x0010000006067890 */ /* 0x000fc8000fffe13f */
[----:B------:R-:W-:Y:S02]  /*01e0*/  USHF.L.U32 UR7, UR6, 0xb, URZ ;  /* 0x0000000b06077899 */ /* 0x000fe4000800063f */
[----:B------:R-:W-:Y:S02]  /*01f0*/  USHF.L.U32 UR6, UR6, 0x1, URZ ;  /* 0x0000000106067899 */ /* 0x000fe4000800063f */
[----:B0-----:R-:W-:Y:S02]  /*0200*/  ULEA UR8, UR8, UR4, 0x18 ;  /* 0x0000000408087291 */ /* 0x001fe4000f8ec03f */
[----:B------:R-:W-:-:S04]  /*0210*/  UIADD3 UR4, -UR5, 0x100000, URZ ;  /* 0x0010000005047890 */ /* 0x000fc8000fffe13f */
[----:B------:R-:W-:Y:S02]  /*0220*/  USHF.L.U32 UR5, UR4, 0xb, URZ ;  /* 0x0000000b04057899 */ /* 0x000fe4000800063f */
[----:B------:R-:W-:Y:S01]  /*0230*/  USHF.L.U32 UR4, UR4, 0x1, URZ ;  /* 0x0000000104047899 */ /* 0x000fe2000800063f */
[----:B------:R-:W0:Y:S11]  /*0240*/  FENCE.VIEW.ASYNC.S ;  /* 0x00000000000073c6 */ /* 0x000e360000000000 */
[----:B0-----:R0:W1:Y:S01]  /*0250*/  SYNCS.EXCH.64 URZ, [UR8], UR4 ;  /* 0x00000004083f75b2 */ /* 0x0010620008000100 */
[----:B------:R0:W2:Y:S01]  /*0260*/  SYNCS.EXCH.64 URZ, [UR8+0xa0], UR6 ;  /* 0x0000a006083f75b2 */ /* 0x0000a20008000100 */
[----:B------:R0:W3:Y:S01]  /*0270*/  SYNCS.EXCH.64 URZ, [UR8+0x8], UR4 ;  /* 0x00000804083f75b2 */ /* 0x0000e20008000100 */
[----:B------:R0:W4:Y:S01]  /*0280*/  SYNCS.EXCH.64 URZ, [UR8+0xa8], UR6 ;  /* 0x0000a806083f75b2 */ /* 0x0001220008000100 */
[----:B------:R0:W0:Y:S01]  /*0290*/  SYNCS.EXCH.64 URZ, [UR8+0x10], UR4 ;  /* 0x00001004083f75b2 */ /* 0x0000220008000100 */
        /* <DEDUP_REMOVED lines=35> */
[----:B-1234-:R-:W-:Y:S01]  /*04d0*/  NOP ;  /* 0x0000000000007918 */ /* 0x01efe20000000000 */
.L_x_3:
[----:B0-----:R-:W-:Y:S05]  /*04e0*/  BSYNC B0 ;  /* 0x0000000000007941 */ /* 0x001fea0003800000 */
.L_x_2:
[----:B------:R-:W0:Y:S01]  /*04f0*/  SHFL.IDX PT, R3, R0, RZ, 0x1f ;  /* 0x00001fff00037589 */ /* 0x000e2200000e0000 */
[----:B------:R-:W-:Y:S01]  /*0500*/  SHF.R.S32.HI R4, RZ, 0x1f, R11 ;  /* 0x0000001fff047819 */ /* 0x000fe2000001140b */
[----:B------:R-:W1:Y:S01]  /*0510*/  S2UR UR12, SR_CTAID.X ;  /* 0x00000000000c79c3 */ /* 0x000e620000002500 */
[----:B------:R-:W-:Y:S01]  /*0520*/  ELECT P0, URZ, PT ;  /* 0x00000000003f782f */ /* 0x000fe20003800000 */
[----:B------:R2:W3:Y:S01]  /*0530*/  SHFL.IDX PT, R8, R0, RZ, 0x1f ;  /* 0x00001fff00087589 */ /* 0x0004e200000e0000 */
[----:B------:R-:W-:Y:S02]  /*0540*/  LEA.HI R4, R4, R11, RZ, 0x7 ;  /* 0x0000000b04047211 */ /* 0x000fe400078f38ff */
[----:B------:R-:W-:Y:S01]  /*0550*/  ELECT P1, URZ, PT ;  /* 0x00000000003f782f */ /* 0x000fe20003820000 */
[----:B------:R-:W-:Y:S01]  /*0560*/  NOP ;  /* 0x0000000000007918 */ /* 0x000fe20000000000 */
[----:B------:R-:W4:Y:S01]  /*0570*/  S2R R16, SR_CTAID.Y ;  /* 0x0000000000107919 */ /* 0x000f220000002600 */
[----:B------:R-:W-:Y:S01]  /*0580*/  LOP3.LUT R4, R4, 0xffffff80, RZ, 0xc0, !PT ;  /* 0xffffff8004047812 */ /* 0x000fe200078ec0ff */
[----:B------:R-:W-:Y:S01]  /*0590*/  ULDC UR4, c[0x0][0x150] ;  /* 0x0000540000047ab9 */ /* 0x000fe20000000800 */
[----:B------:R-:W5:Y:S01]  /*05a0*/  LDC R12, c[0x0][0x144] ;  /* 0x00005100ff0c7b82 */ /* 0x000f620000000800 */
[----:B------:R3:W5:Y:S01]  /*05b0*/  SHFL.IDX PT, R14, R5, RZ, 0x1f ;  /* 0x00001fff050e7589 */ /* 0x00076200000e0000 */
[----:B------:R-:W-:Y:S01]  /*05c0*/  UMOV UR11, 0x80 ;  /* 0x00000080000b7882 */ /* 0x000fe20000000000 */
[----:B------:R-:W-:Y:S01]  /*05d0*/  IMAD.IADD R10, R11, 0x1, -R4 ;  /* 0x000000010b0a7824 */ /* 0x000fe200078e0a04 */
[----:B------:R-:W-:Y:S01]  /*05e0*/  NOP ;  /* 0x0000000000007918 */ /* 0x000fe20000000000 */
[C---:B------:R-:W-:Y:S01]  /*05f0*/  VIADD R38, R6.reuse, 0xffffffff ;  /* 0xffffffff06267836 */ /* 0x040fe20000000000 */
[----:B------:R-:W-:-:S02]  /*0600*/  ISETP.NE.AND P4, PT, R6, RZ, PT ;  /* 0x000000ff0600720c */ /* 0x000fc40003f85270 */
[----:B------:R-:W-:Y:S01]  /*0610*/  SHF.R.S32.HI R19, RZ, 0x1f, R10 ;  /* 0x0000001fff137819 */ /* 0x000fe2000001140a */
[----:B------:R-:W5:Y:S01]  /*0620*/  LDC R13, c[0x0][0x140] ;  /* 0x00005000ff0d7b82 */ /* 0x000f620000000800 */
[----:B------:R-:W-:Y:S02]  /*0630*/  ISETP.GE.U32.AND P6, PT, R38, 0x2, PT ;  /* 0x000000022600780c */ /* 0x000fe40003fc6070 */
[----:B0-----:R-:W-:Y:S02]  /*0640*/  ISETP.NE.OR P0, PT, R3, RZ, !P0 ;  /* 0x000000ff0300720c */ /* 0x001fe40004705670 */
[----:B------:R-:W-:Y:S02]  /*0650*/  LEA.HI R3, R19, R10, RZ, 0x3 ;  /* 0x0000000a13037211 */ /* 0x000fe400078f18ff */
[----:B-1----:R-:W-:Y:S01]  /*0660*/  I2FP.F32.U32 R4, UR12 ;  /* 0x0000000c00047c45 */ /* 0x002fe20008201000 */
[----:B------:R-:W0:Y:S01]  /*0670*/  LDC R27, c[0x0][0x148] ;  /* 0x00005200ff1b7b82 */ /* 0x000e220000000800 */
[----:B--2---:R-:W-:-:S02]  /*0680*/  SHF.R.S32.HI R0, RZ, 0x3, R3 ;  /* 0x00000003ff007819 */ /* 0x004fc40000011403 */
[----:B---3--:R-:W-:Y:S01]  /*0690*/  ISETP.NE.OR P1, PT, R8, RZ, !P1 ;  /* 0x000000ff0800720c */ /* 0x008fe20004f25670 */
[----:B------:R-:W-:Y:S01]  /*06a0*/  FMUL R9, R4, UR4 ;  /* 0x0000000404097c20 */ /* 0x000fe20008400000 */
[----:B------:R-:W-:Y:S01]  /*06b0*/  SHF.R.S32.HI R3, RZ, 0x1f, R3 ;  /* 0x0000001fff037819 */ /* 0x000fe20000011403 */
[----:B------:R-:W-:Y:S01]  /*06c0*/  ULDC UR4, c[0x0][0x154] ;  /* 0x0000550000047ab9 */ /* 0x000fe20000000800 */
[----:B------:R-:W-:Y:S01]  /*06d0*/  SHF.R.S32.HI R8, RZ, 0x1f, R7 ;  /* 0x0000001fff087819 */ /* 0x000fe20000011407 */
[----:B------:R-:W-:Y:S01]  /*06e0*/  VOTEU.ALL UP1, P0 ;  /* 0x00000000003f7886 */ /* 0x000fe20000020000 */
[----:B------:R-:W-:Y:S01]  /*06f0*/  LEA.HI R4, R3, R0, RZ, 0x2 ;  /* 0x0000000003047211 */ /* 0x000fe200078f10ff */
[----:B------:R-:W1:Y:S01]  /*0700*/  F2I.U32.TRUNC.NTZ R9, R9 ;  /* 0x0000000900097305 */ /* 0x000e62000020f000 */
[----:B------:R-:W-:Y:S01]  /*0710*/  LEA.HI R8, R8, R7, RZ, 0x2 ;  /* 0x0000000708087211 */ /* 0x000fe200078f10ff */
[----:B------:R-:W-:Y:S01]  /*0720*/  VOTEU.ALL UP0, P0 ;  /* 0x00000000003f7886 */ /* 0x000fe20000000000 */
[----:B------:R-:W-:Y:S01]  /*0730*/  SHF.R.S32.HI R3, RZ, 0x1f, R2 ;  /* 0x0000001fff037819 */ /* 0x000fe20000011402 */
[----:B------:R-:W2:Y:S01]  /*0740*/  @!UP1 S2UR UR7, SR_CgaCtaId ;  /* 0x00000000000799c3 */ /* 0x000ea20000008800 */
[----:B------:R-:W-:Y:S01]  /*0750*/  LOP3.LUT R5, R4, 0xfffffffc, RZ, 0xc0, !PT ;  /* 0xfffffffc04057812 */ /* 0x000fe200078ec0ff */
[----:B------:R-:W-:Y:S01]  /*0760*/  VOTEU.ALL UP2, P1 ;  /* 0x00000000003f7886 */ /* 0x000fe20000840000 */
[----:B------:R-:W-:Y:S01]  /*0770*/  LOP3.LUT R8, R8, 0x3ffffffc, RZ, 0xc0, !PT ;  /* 0x3ffffffc08087812 */ /* 0x000fe200078ec0ff */
[----:B------:R-:W-:Y:S01]  /*0780*/  @!UP1 UMOV UR6, 0x400 ;  /* 0x0000040000069882 */ /* 0x000fe20000000000 */
[----:B------:R-:W-:Y:S01]  /*0790*/  LEA.HI R3, R3, R2, RZ, 0x2 ;  /* 0x0000000203037211 */ /* 0x000fe200078f10ff */
[----:B------:R-:W-:Y:S01]  /*07a0*/  IMAD.IADD R5, R0, 0x1, -R5 ;  /* 0x0000000100057824 */ /* 0x000fe200078e0a05 */
[----:B------:R-:W-:Y:S01]  /*07b0*/  @!UP2 UMOV UR9, 0x400 ;  /* 0x000004000009a882 */ /* 0x000fe20000000000 */
[----:B------:R-:W-:Y:S01]  /*07c0*/  IMAD.IADD R8, R7, 0x1, -R8 ;  /* 0x0000000107087824 */ /* 0x000fe200078e0a08 */
[----:B------:R-:W-:Y:S01]  /*07d0*/  LOP3.LUT R3, R3, 0xfffffffc, RZ, 0xc0, !PT ;  /* 0xfffffffc03037812 */ /* 0x000fe200078ec0ff */
[----:B------:R-:W3:Y:S01]  /*07e0*/  @!UP2 S2UR UR10, SR_CgaCtaId ;  /* 0x00000000000aa9c3 */ /* 0x000ee20000008800 */
[----:B-1----:R-:W-:Y:S01]  /*07f0*/  IMAD.MOV R9, RZ, RZ, -R9 ;  /* 0x000000ffff097224 */ /* 0x002fe200078e0a09 */
[----:B------:R-:W-:Y:S01]  /*0800*/  VOTEU.ALL UP3, P1 ;  /* 0x00000000003f7886 */ /* 0x000fe20000860000 */
[----:B------:R-:W-:Y:S01]  /*0810*/  IMAD R5, R8, 0x4, R5 ;  /* 0x0000000408057824 */ /* 0x000fe200078e0205 */
[----:B------:R-:W-:Y:S01]  /*0820*/  VOTEU.ALL UP4, P1 ;  /* 0x00000000003f7886 */ /* 0x000fe20000880000 */
[----:B------:R-:W-:Y:S01]  /*0830*/  IMAD.IADD R18, R2, 0x1, -R3 ;  /* 0x0000000102127824 */ /* 0x000fe200078e0a03 */
[----:B----4-:R-:W-:Y:S01]  /*0840*/  I2FP.F32.U32 R2, R16 ;  /* 0x0000001000027245 */ /* 0x010fe20000201000 */
[----:B-----5:R-:W-:Y:S01]  /*0850*/  IMAD R25, R12, R9, UR12 ;  /* 0x0000000c0c197e24 */ /* 0x020fe2000f8e0209 */
[C---:B------:R-:W-:Y:S01]  /*0860*/  LEA.HI R0, R5.reuse, R5, RZ, 0x1 ;  /* 0x0000000505007211 */ /* 0x040fe200078f08ff */
[C---:B------:R-:W-:Y:S01]  /*0870*/  IMAD.SHL.U32 R12, R5.reuse, 0x4, RZ ;  /* 0x00000004050c7824 */ /* 0x040fe200078e00ff */
[----:B------:R-:W-:Y:S01]  /*0880*/  VOTEU.ALL UP5, P1 ;  /* 0x00000000003f7886 */ /* 0x000fe200008a0000 */
[----:B------:R-:W-:Y:S01]  /*0890*/  FMUL R2, R2, UR4 ;  /* 0x0000000402027c20 */ /* 0x000fe20008400000 */
[----:B------:R-:W-:Y:S01]  /*08a0*/  LOP3.LUT R0, R0, 0xfffffffe, RZ, 0xc0, !PT ;  /* 0xfffffffe00007812 */ /* 0x000fe200078ec0ff */
[----:B------:R-:W-:Y:S01]  /*08b0*/  UMOV UR4, 0x20 ;  /* 0x0000002000047882 */ /* 0x000fe20000000000 */
[----:B--2---:R-:W-:Y:S01]  /*08c0*/  @!UP1 ULEA UR8, UR7, UR6, 0x18 ;  /* 0x0000000607089291 */ /* 0x004fe2000f8ec03f */
[----:B------:R-:W-:Y:S01]  /*08d0*/  LOP3.LUT R12, R5, 0xc, R12, 0x78, !PT ;  /* 0x0000000c050c7812 */ /* 0x000fe200078e780c */
[----:B------:R-:W-:-:S04]  /*08e0*/  @!UP1 UIADD3 UR4, -UR4, 0x100000, URZ ;  /* 0x0010000004049890 */ /* 0x000fc8000fffe13f */
[----:B------:R-:W-:Y:S02]  /*08f0*/  @!UP1 USHF.L.U32 UR5, UR4, 0xb, URZ ;  /* 0x0000000b04059899 */ /* 0x000fe4000800063f */
[----:B------:R-:W-:Y:S01]  /*0900*/  @!UP1 USHF.L.U32 UR4, UR4, 0x1, URZ ;  /* 0x0000000104049899 */ /* 0x000fe2000800063f */
[----:B------:R-:W-:Y:S01]  /*0910*/  IMAD.IADD R0, R5, 0x1, -R0 ;  /* 0x0000000105007824 */ /* 0x000fe200078e0a00 */
[----:B------:R-:W1:Y:S01]  /*0920*/  F2I.U32.TRUNC.NTZ R2, R2 ;  /* 0x0000000200027305 */ /* 0x000e62000020f000 */
[----:B------:R-:W-:-:S04]  /*0930*/  @!UP2 UIADD3 UR6, -UR11, 0x100000, URZ ;  /* 0x001000000b06a890 */ /* 0x000fc8000fffe13f */
[----:B------:R-:W-:Y:S02]  /*0940*/  @!UP2 USHF.L.U32 UR7, UR6, 0xb, URZ ;  /* 0x0000000b0607a899 */ /* 0x000fe4000800063f */
[----:B------:R-:W-:Y:S01]  /*0950*/  @!UP2 USHF.L.U32 UR6, UR6, 0x1, URZ ;  /* 0x000000010606a899 */ /* 0x000fe2000800063f */
[----:B------:R-:W-:Y:S01]  /*0960*/  ISETP.EQ.U32.AND P2, PT, R13, 0x1, PT ;  /* 0x000000010d00780c */ /* 0x000fe20003f42070 */
[----:B------:R-:W-:Y:S01]  /*0970*/  VOTEU.ALL UP1, P0 ;  /* 0x00000000003f7886 */ /* 0x000fe20000020000 */
[----:B------:R-:W-:Y:S01]  /*0980*/  ISETP.NE.AND P3, PT, R0, R25, PT ;  /* 0x000000190000720c */ /* 0x000fe20003f65270 */
[----:B------:R-:W-:Y:S01]  /*0990*/  IMAD.MOV.U32 R13, RZ, RZ, 0x1 ;  /* 0x00000001ff0d7424 */ /* 0x000fe200078e00ff */
[----:B---3--:R-:W-:Y:S01]  /*09a0*/  @!UP2 ULEA UR9, UR10, UR9, 0x18 ;  /* 0x000000090a09a291 */ /* 0x008fe2000f8ec03f */
[----:B------:R-:W-:Y:S01]  /*09b0*/  LOP3.LUT P0, RZ, R10, 0x7, RZ, 0xc0, !PT ;  /* 0x000000070aff7812 */ /* 0x000fe2000780c0ff */
[----:B------:R-:W-:Y:S01]  /*09c0*/  VOTEU.ALL UP2, P1 ;  /* 0x00000000003f7886 */ /* 0x000fe20000840000 */
[----:B------:R-:W-:Y:S01]  /*09d0*/  ISETP.NE.AND P1, PT, R18, 0x3, PT ;  /* 0x000000031200780c */ /* 0x000fe20003f25270 */
[----:B------:R-:W2:Y:S02]  /*09e0*/  FENCE.VIEW.ASYNC.S ;  /* 0x00000000000073c6 */ /* 0x000ea40000000000 */
[----:B--2---:R2:W3:Y:S01]  /*09f0*/  @!UP0 SYNCS.EXCH.64 URZ, [UR8+0x170], UR4 ;  /* 0x00017004083f85b2 */ /* 0x0044e20008000100 */
[----:B------:R-:W-:-:S02]  /*0a00*/  ISETP.LT.U32.AND P0, PT, R12, 0x2, !P0 ;  /* 0x000000020c00780c */ /* 0x000fc40004701070 */
[----:B------:R-:W-:Y:S01]  /*0a10*/  ISETP.EQ.OR P1, PT, R18, RZ, !P1 ;  /* 0x000000ff1200720c */ /* 0x000fe20004f22670 */
[----:B-1----:R-:W-:Y:S01]  /*0a20*/  IMAD.MOV R24, RZ, RZ, -R2 ;  /* 0x000000ffff187224 */ /* 0x002fe200078e0a02 */
[----:B------:R-:W-:Y:S02]  /*0a30*/  R2UR UR17, R14 ;  /* 0x000000000e1172ca */ /* 0x000fe400000e0000 */
[----:B------:R-:W-:Y:S01]  /*0a40*/  @P3 LEA.HI R0, R12, R12, RZ, 0x1 ;  /* 0x0000000c0c003211 */ /* 0x000fe200078f08ff */
[----:B0-----:R-:W-:Y:S01]  /*0a50*/  IMAD R3, R27, R24, R16 ;  /* 0x000000181b037224 */ /* 0x001fe200078e0210 */
[----:B------:R-:W-:Y:S02]  /*0a60*/  ISETP.EQ.AND P1, PT, R6, RZ, P1 ;  /* 0x000000ff0600720c */ /* 0x000fe40000f22270 */
[----:B------:R-:W-:Y:S02]  /*0a70*/  @P3 SHF.R.S32.HI R0, RZ, 0x1, R0 ;  /* 0x00000001ff003819 */ /* 0x000fe40000011400 */
[----:B------:R-:W-:Y:S01]  /*0a80*/  SEL R7, RZ, 0x1, !P1 ;  /* 0x00000001ff077807 */ /* 0x000fe20004800000 */
[----:B------:R2:W0:Y:S01]  /*0a90*/  @!UP1 SYNCS.EXCH.64 URZ, [UR8+0x178], UR4 ;  /* 0x00017804083f95b2 */ /* 0x0004220008000100 */
[----:B------:R-:W-:Y:S01]  /*0aa0*/  @P3 ISETP.NE.AND P5, PT, R0, R3, PT ;  /* 0x000000030000320c */ /* 0x000fe20003fa5270 */
[----:B------:R-:W-:Y:S01]  /*0ab0*/  NOP ;  /* 0x0000000000007918 */ /* 0x000fe20000000000 */
[----:B------:R-:W-:-:S02]  /*0ac0*/  SEL R0, RZ, 0x1, !P0 ;  /* 0x00000001ff007807 */ /* 0x000fc40004000000 */
[----:B------:R-:W-:Y:S02]  /*0ad0*/  @P3 SEL R13, RZ, 0x1, P5 ;  /* 0x00000001ff0d3807 */ /* 0x000fe40002800000 */
[----:B------:R-:W-:Y:S02]  /*0ae0*/  SEL R7, R7, 0x2, P6 ;  /* 0x0000000207077807 */ /* 0x000fe40003000000 */
[----:B------:R-:W-:Y:S01]  /*0af0*/  LOP3.LUT R13, R13, R0, RZ, 0xc0, !PT ;  /* 0x000000000d0d7212 */ /* 0x000fe200078ec0ff */
[----:B------:R2:W1:Y:S01]  /*0b00*/  @!UP2 SYNCS.EXCH.64 URZ, [UR9+0x150], UR6 ;  /* 0x00015006093fa5b2 */ /* 0x0004620008000100 */
[----:B------:R2:W4:Y:S01]  /*0b10*/  @!UP3 SYNCS.EXCH.64 URZ, [UR9+0x158], UR6 ;  /* 0x00015806093fb5b2 */ /* 0x0005220008000100 */
[----:B------:R2:W0:Y:S01]  /*0b20*/  @!UP4 SYNCS.EXCH.64 URZ, [UR9+0x160], UR6 ;  /* 0x00016006093fc5b2 */ /* 0x0004220008000100 */
[----:B------:R2:W0:Y:S01]  /*0b30*/  @!UP5 SYNCS.EXCH.64 URZ, [UR9+0x168], UR6 ;  /* 0x00016806093fd5b2 */ /* 0x0004220008000100 */
[----:B------:R-:W-:Y:S01]  /*0b40*/  NOP ;  /* 0x0000000000007918 */ /* 0x000fe20000000000 */
[----:B--23--:R-:W-:Y:S05]  /*0b50*/  @!P2 BRA `(.L_x_4) ;  /* 0x000000000008a947 */ /* 0x00cfea0003800000 */
[----:B01--4-:R-:W-:Y:S01]  /*0b60*/  UCGABAR_ARV ;  /* 0x00000000000079c7 */ /* 0x013fe20008000000 */
[----:B------:R-:W-:Y:S05]  /*0b70*/  BRA `(.L_x_5) ;  /* 0x0000000000047947 */ /* 0x000fea0003800000 */
.L_x_4:
[----:B01--4-:R-:W-:Y:S01]  /*0b80*/  NOP ;  /* 0x0000000000007918 */ /* 0x013fe20000000000 */
.L_x_5:
[----:B------:R-:W-:Y:S01]  /*0b90*/  ULDC.64 UR4, c[0x0][0x598] ;  /* 0x0001660000047ab9 */ /* 0x000fe20000000a00 */
[----:B------:R-:W-:Y:S01]  /*0ba0*/  ULDC.64 UR22, c[0x0][0x208] ;  /* 0x0000820000167ab9 */ /* 0x000fe20000000a00 */
[----:B------:R-:W-:-:S04]  /*0bb0*/  ISETP.NE.U32.AND P0, PT, RZ, UR4, PT ;  /* 0x00000004ff007c0c */ /* 0x000fc8000bf05070 */
[----:B------:R-:W-:-:S13]  /*0bc0*/  ISETP.NE.AND.EX P0, PT, RZ, UR5, PT, P0 ;  /* 0x00000005ff007c0c */ /* 0x000fda000bf05300 */
[----:B------:R-:W-:Y:S05]  /*0bd0*/  @!P0 BRA `(.L_x_6) ;  /* 0x00000000001c8947 */ /* 0x000fea0003800000 */
[----:B------:R-:W0:Y:S02]  /*0be0*/  LDC.64 R2, c[0x0][0x598] ;  /* 0x00016600ff027b82 */ /* 0x000e240000000a00 */
[----:B0-----:R-:W2:Y:S02]  /*0bf0*/  LDG.E.64 R2, desc[UR22][R2.64] ;  /* 0x0000001602027981 */ /* 0x001ea4000c1e1b00 */
[----:B--2---:R-:W-:-:S04]  /*0c00*/  ISETP.NE.U32.AND P0, PT, R2, RZ, PT ;  /* 0x000000ff0200720c */ /* 0x004fc80003f05070 */
[----:B------:R-:W-:-:S13]  /*0c10*/  ISETP.NE.AND.EX P0, PT, R3, RZ, PT, P0 ;  /* 0x000000ff0300720c */ /* 0x000fda0003f05300 */
[----:B------:R-:W-:Y:S05]  /*0c20*/  @!P0 BRA `(.L_x_6) ;  /* 0x0000000000088947 */ /* 0x000fea0003800000 */
[----:B------:R0:W5:Y:S01]  /*0c30*/  LD.E R14, desc[UR22][R2.64] ;  /* 0x00000016020e7980 */ /* 0x000162000c101900 */
[----:B------:R-:W-:Y:S05]  /*0c40*/  BRA `(.L_x_7) ;  /* 0x0000000000207947 */ /* 0x000fea0003800000 */
.L_x_6:
[----:B------:R-:W-:Y:S02]  /*0c50*/  ULDC.64 UR4, c[0x0][0x588] ;  /* 0x0001620000047ab9 */ /* 0x000fe40000000a00 */
[----:B------:R-:W-:-:S04]  /*0c60*/  ISETP.NE.U32.AND P0, PT, RZ, UR4, PT ;  /* 0x00000004ff007c0c */ /* 0x000fc8000bf05070 */
[----:B------:R-:W-:-:S13]  /*0c70*/  ISETP.NE.AND.EX P0, PT, RZ, UR5, PT, P0 ;  /* 0x00000005ff007c0c */ /* 0x000fda000bf05300 */
[----:B------:R-:W-:Y:S05]  /*0c80*/  @!P0 BRA `(.L_x_8) ;  /* 0x00000000000c8947 */ /* 0x000fea0003800000 */
[----:B------:R-:W0:Y:S02]  /*0c90*/  LDC.64 R14, c[0x0][0x588] ;  /* 0x00016200ff0e7b82 */ /* 0x000e240000000a00 */
[----:B0-----:R1:W5:Y:S01]  /*0ca0*/  LDG.E R14, desc[UR22][R14.64] ;  /* 0x000000160e0e7981 */ /* 0x001362000c1e1900 */
[----:B------:R-:W-:Y:S05]  /*0cb0*/  BRA `(.L_x_7) ;  /* 0x0000000000047947 */ /* 0x000fea0003800000 */
.L_x_8:
[----:B------:R-:W2:Y:S02]  /*0cc0*/  LDC R14, c[0x0][0x580] ;  /* 0x00016000ff0e7b82 */ /* 0x000ea40000000800 */
.L_x_7:
[----:B------:R-:W-:Y:S02]  /*0cd0*/  ULDC.64 UR4, c[0x0][0x5a0] ;  /* 0x0001680000047ab9 */ /* 0x000fe40000000a00 */
[----:B------:R-:W-:-:S04]  /*0ce0*/  ISETP.NE.U32.AND P0, PT, RZ, UR4, PT ;  /* 0x00000004ff007c0c */ /* 0x000fc8000bf05070 */
[----:B------:R-:W-:-:S13]  /*0cf0*/  ISETP.NE.AND.EX P0, PT, RZ, UR5, PT, P0 ;  /* 0x00000005ff007c0c */ /* 0x000fda000bf05300 */
[----:B------:R-:W-:Y:S05]  /*0d00*/  @!P0 BRA `(.L_x_9) ;  /* 0x00000000001c8947 */ /* 0x000fea0003800000 */
[----:B0-----:R-:W0:Y:S02]  /*0d10*/  LDC.64 R2, c[0x0][0x5a0] ;  /* 0x00016800ff027b82 */ /* 0x001e240000000a00 */
[----:B0-----:R-:W3:Y:S02]  /*0d20*/  LDG.E.64 R2, desc[UR22][R2.64] ;  /* 0x0000001602027981 */ /* 0x001ee4000c1e1b00 */
[----:B---3--:R-:W-:-:S04]  /*0d30*/  ISETP.NE.U32.AND P0, PT, R2, RZ, PT ;  /* 0x000000ff0200720c */ /* 0x008fc80003f05070 */
[----:B------:R-:W-:-:S13]  /*0d40*/  ISETP.NE.AND.EX P0, PT, R3, RZ, PT, P0 ;  /* 0x000000ff0300720c */ /* 0x000fda0003f05300 */
[----:B------:R-:W-:Y:S05]  /*0d50*/  @!P0 BRA `(.L_x_9) ;  /* 0x0000000000088947 */ /* 0x000fea0003800000 */
[----:B-1----:R0:W5:Y:S01]  /*0d60*/  LD.E R15, desc[UR22][R2.64] ;  /* 0x00000016020f7980 */ /* 0x002162000c101900 */
[----:B------:R-:W-:Y:S05]  /*0d70*/  BRA `(.L_x_10) ;  /* 0x0000000000207947 */ /* 0x000fea0003800000 */
.L_x_9:
[----:B------:R-:W-:Y:S02]  /*0d80*/  ULDC.64 UR4, c[0x0][0x590] ;  /* 0x0001640000047ab9 */ /* 0x000fe40000000a00 */
[----:B------:R-:W-:-:S04]  /*0d90*/  ISETP.NE.U32.AND P0, PT, RZ, UR4, PT ;  /* 0x00000004ff007c0c */ /* 0x000fc8000bf05070 */
[----:B------:R-:W-:-:S13]  /*0da0*/  ISETP.NE.AND.EX P0, PT, RZ, UR5, PT, P0 ;  /* 0x00000005ff007c0c */ /* 0x000fda000bf05300 */
[----:B------:R-:W-:Y:S05]  /*0db0*/  @!P0 BRA `(.L_x_11) ;  /* 0x00000000000c8947 */ /* 0x000fea0003800000 */
[----:B0-----:R-:W1:Y:S02]  /*0dc0*/  LDC.64 R2, c[0x0][0x590] ;  /* 0x00016400ff027b82 */ /* 0x001e640000000a00 */
[----:B-1----:R1:W5:Y:S01]  /*0dd0*/  LDG.E R15, desc[UR22][R2.64] ;  /* 0x00000016020f7981 */ /* 0x002362000c1e1900 */
[----:B------:R-:W-:Y:S05]  /*0de0*/  BRA `(.L_x_10) ;  /* 0x0000000000047947 */ /* 0x000fea0003800000 */
.L_x_11:
[----:B-1----:R-:W3:Y:S02]  /*0df0*/  LDC R15, c[0x0][0x584] ;  /* 0x00016100ff0f7b82 */ /* 0x002ee40000000800 */
.L_x_10:
[----:B------:R-:W4:Y:S01]  /*0e00*/  LDC R0, c[0x0][0x65c] ;  /* 0x00019700ff007b82 */ /* 0x000f220000000800 */
[----:B------:R-:W-:Y:S01]  /*0e10*/  ULDC UR8, c[0x0][0x28c] ;  /* 0x0000a30000087ab9 */ /* 0x000fe20000000800 */
[----:B------:R-:W-:Y:S01]  /*0e20*/  ISETP.NE.AND P0, PT, R6, 0x2, PT ;  /* 0x000000020600780c */ /* 0x000fe20003f05270 */
[----:B------:R-:W-:Y:S01]  /*0e30*/  UIADD3 UR8, UR8, 0x3f, URZ ;  /* 0x0000003f08087890 */ /* 0x000fe2000fffe03f */
[----:B------:R-:W-:Y:S01]  /*0e40*/  IMAD.U32 R4, RZ, RZ, UR12 ;  /* 0x0000000cff047e24 */ /* 0x000fe2000f8e00ff */
[----:B------:R-:W-:Y:S01]  /*0e50*/  UMOV UR4, URZ ;  /* 0x0000003f00047c82 */ /* 0x000fe20008000000 */
[----:B------:R-:W-:Y:S01]  /*0e60*/  UMOV UR5, URZ ;  /* 0x0000003f00057c82 */ /* 0x000fe20008000000 */
[----:B------:R-:W-:Y:S01]  /*0e70*/  USHF.R.S32.HI UR9, URZ, 0x1f, UR8 ;  /* 0x0000001f3f097899 */ /* 0x000fe20008011408 */
[----:B------:R-:W-:-:S03]  /*0e80*/  ULDC.64 UR10, c[0x0][0x650] ;  /* 0x00019400000a7ab9 */ /* 0x000fc60000000a00 */
[----:B------:R-:W-:Y:S01]  /*0e90*/  ULEA.HI UR9, UR9, UR8, URZ, 0x6 ;  /* 0x0000000809097291 */ /* 0x000fe2000f8f303f */
[----:B----4-:R-:W-:-:S13]  /*0ea0*/  ISETP.NE.AND P3, PT, R0, 0x1, PT ;  /* 0x000000010000780c */ /* 0x010fda0003f65270 */
[----:B01----:R-:W0:Y:S01]  /*0eb0*/  @P3 LDC R3, c[0x0][0x10] ;  /* 0x00000400ff033b82 */ /* 0x003e220000000800 */
[----:B------:R-:W-:Y:S02]  /*0ec0*/  @P3 IMAD.MOV.U32 R17, RZ, RZ, RZ ;  /* 0x000000ffff113224 */ /* 0x000fe400078e00ff */
[----:B------:R-:W-:-:S05]  /*0ed0*/  @P3 IMAD.MOV.U32 R5, RZ, RZ, RZ ;  /* 0x000000ffff053224 */ /* 0x000fca00078e00ff */
[----:B------:R-:W1:Y:S01]  /*0ee0*/  @!P3 LDC R9, c[0x0][0xc] ;  /* 0x00000300ff09bb82 */ /* 0x000e620000000800 */
[----:B------:R-:W-:Y:S01]  /*0ef0*/  ULDC UR6, c[0x0][0xc] ;  /* 0x0000030000067ab9 */ /* 0x000fe20000000800 */
[----:B------:R-:W-:Y:S02]  /*0f00*/  ULDC UR7, c[0x0][0x10] ;  /* 0x0000040000077ab9 */ /* 0x000fe40000000800 */
[----:B------:R-:W-:-:S04]  /*0f10*/  UIMAD.WIDE.U32 UR6, UR6, UR7, URZ ;  /* 0x00000007060672a5 */ /* 0x000fc8000f8e003f */
[----:B------:R-:W4:Y:S01]  /*0f20*/  LDC R8, c[0x0][0x14] ;  /* 0x00000500ff087b82 */ /* 0x000f220000000800 */
[----:B0-----:R-:W-:-:S04]  /*0f30*/  @P3 IMAD.WIDE.U32 R2, R3, UR12, R16 ;  /* 0x0000000c03023c25 */ /* 0x001fc8000f8e0010 */
[----:B------:R-:W-:Y:S02]  /*0f40*/  @P3 IMAD.IADD R3, R3, 0x1, R5 ;  /* 0x0000000103033824 */ /* 0x000fe400078e0205 */
[----:B------:R-:W-:Y:S02]  /*0f50*/  IMAD.MOV.U32 R5, RZ, RZ, RZ ;  /* 0x000000ffff057224 */ /* 0x000fe400078e00ff */
[----:B-1----:R-:W-:-:S04]  /*0f60*/  @!P3 IMAD.WIDE.U32 R4, R16, R9, R4 ;  /* 0x000000091004b225 */ /* 0x002fc800078e0004 */
[----:B------:R-:W-:Y:S02]  /*0f70*/  @!P3 IMAD.MOV.U32 R2, RZ, RZ, R4 ;  /* 0x000000ffff02b224 */ /* 0x000fe400078e0004 */
[C---:B----4-:R-:W-:Y:S01]  /*0f80*/  IMAD R21, R8.reuse, UR7, RZ ;  /* 0x0000000708157c24 */ /* 0x050fe2000f8e02ff */
[----:B------:R-:W-:Y:S01]  /*0f90*/  USHF.R.S32.HI UR7, URZ, 0x6, UR9 ;  /* 0x000000063f077899 */ /* 0x000fe20008011409 */
[----:B------:R-:W-:-:S04]  /*0fa0*/  IMAD.WIDE.U32 R8, R8, UR6, RZ ;  /* 0x0000000608087c25 */ /* 0x000fc8000f8e00ff */
[----:B------:R-:W-:Y:S02]  /*0fb0*/  @!P3 IMAD.MOV.U32 R3, RZ, RZ, R5 ;  /* 0x000000ffff03b224 */ /* 0x000fe400078e0005 */
[----:B------:R-:W-:Y:S01]  /*0fc0*/  IMAD.IADD R0, R9, 0x1, R21 ;  /* 0x0000000109007824 */ /* 0x000fe200078e0215 */
[----:B------:R-:W-:Y:S06]  /*0fd0*/  @P0 BRA `(.L_x_12) ;  /* 0x0000000000200947 */ /* 0x000fec0003800000 */
[----:B------:R-:W-:Y:S01]  /*0fe0*/  UISETP.GE.U32.AND UP0, UPT, UR7, 0x14, UPT ;  /* 0x000000140700788c */ /* 0x000fe2000bf06070 */
[----:B------:R-:W-:Y:S01]  /*0ff0*/  IADD3 R2, P0, R2, R8, RZ ;  /* 0x0000000802027210 */ /* 0x000fe20007f1e0ff */
[----:B------:R-:W-:-:S04]  /*1000*/  UIMAD.WIDE.U32 UR4, UR7, -0x33333333, URZ ;  /* 0xcccccccd070478a5 */ /* 0x000fc8000f8e003f */
[----:B------:R-:W-:Y:S01]  /*1010*/  USHF.R.U32.HI UR4, URZ, 0x4, UR5 ;  /* 0x000000043f047899 */ /* 0x000fe20008011605 */
[----:B------:R-:W-:Y:S02]  /*1020*/  IMAD.X R3, R0, 0x1, R3, P0 ;  /* 0x0000000100037824 */ /* 0x000fe400000e0603 */
[----:B------:R-:W-:Y:S02]  /*1030*/  UMOV UR5, URZ ;  /* 0x0000003f00057c82 */ /* 0x000fe40008000000 */
[----:B------:R-:W-:Y:S02]  /*1040*/  @UP0 ULOP3.LUT UR5, UR4, 0x1, URZ, 0xc0, !UPT ;  /* 0x0000000104050892 */ /* 0x000fe4000f8ec03f */
[----:B------:R-:W-:-:S12]  /*1050*/  UIMAD UR4, UR4, -0x14, UR7 ;  /* 0xffffffec040478a4 */ /* 0x000fd8000f8e0207 */
.L_x_12:
[----:B------:R-:W-:Y:S01]  /*1060*/  ISETP.GE.U32.AND P0, PT, R2, UR10, PT ;  /* 0x0000000a02007c0c */ /* 0x000fe2000bf06070 */
[----:B------:R-:W-:Y:S01]  /*1070*/  IMAD.MOV.U32 R6, RZ, RZ, -0x1 ;  /* 0xffffffffff067424 */ /* 0x000fe200078e00ff */
[----:B------:R-:W-:Y:S01]  /*1080*/  PRMT R20, RZ, 0x7610, R20 ;  /* 0x00007610ff147816 */ /* 0x000fe20000000014 */
[----:B------:R-:W-:Y:S01]  /*1090*/  IMAD.MOV.U32 R5, RZ, RZ, -0x1 ;  /* 0xffffffffff057424 */ /* 0x000fe200078e00ff */
[----:B------:R-:W-:Y:S01]  /*10a0*/  ISETP.GE.U32.AND.EX P0, PT, R3, UR11, PT, P0 ;  /* 0x0000000b03007c0c */ /* 0x000fe2000bf06100 */
[----:B------:R-:W-:-:S12]  /*10b0*/  IMAD.MOV.U32 R4, RZ, RZ, -0x1 ;  /* 0xffffffffff047424 */ /* 0x000fd800078e00ff */
[----:B------:R-:W-:Y:S05]  /*10c0*/  @P0 BRA `(.L_x_13) ;  /* 0x0000000400240947 */ /* 0x000fea0003800000 */
[----:B------:R-:W0:Y:S01]  /*10d0*/  LDC.64 R30, c[0x0][0x628] ;  /* 0x00018a00ff1e7b82 */ /* 0x000e220000000a00 */
[----:B------:R-:W-:Y:S02]  /*10e0*/  IMAD.MOV.U32 R4, RZ, RZ, R2 ;  /* 0x000000ffff047224 */ /* 0x000fe400078e0002 */
[----:B------:R-:W-:-:S05]  /*10f0*/  IMAD.MOV.U32 R5, RZ, RZ, R3 ;  /* 0x000000ffff057224 */ /* 0x000fca00078e0003 */
[----:B------:R-:W1:Y:S08]  /*1100*/  LDC R6, c[0x0][0x630] ;  /* 0x00018c00ff067b82 */ /* 0x000e700000000800 */
[----:B------:R-:W4:Y:S01]  /*1110*/  LDC.64 R32, c[0x0][0x620] ;  /* 0x00018800ff207b82 */ /* 0x000f220000000a00 */
[----:B0-----:R-:W-:-:S04]  /*1120*/  ISETP.NE.U32.AND P0, PT, R30, RZ, PT ;  /* 0x000000ff1e00720c */ /* 0x001fc80003f05070 */
[----:B------:R-:W-:-:S13]  /*1130*/  ISETP.NE.AND.EX P0, PT, R31, RZ, PT, P0 ;  /* 0x000000ff1f00720c */ /* 0x000fda0003f05300 */
[----:B-1--4-:R-:W-:Y:S05]  /*1140*/  @!P0 BRA `(.L_x_14) ;  /* 0x0000000000288947 */ /* 0x012fea0003800000 */
[----:B------:R-:W0:Y:S02]  /*1150*/  LDC R23, c[0x0][0x634] ;  /* 0x00018d00ff177b82 */ /* 0x000e240000000800 */
[----:B0-----:R-:W-:-:S05]  /*1160*/  IADD3 R23, P0, R2, R23, RZ ;  /* 0x0000001702177210 */ /* 0x001fca0007f1e0ff */
[----:B------:R-:W-:-:S04]  /*1170*/  IMAD.X R29, RZ, RZ, R3, P0 ;  /* 0x000000ffff1d7224 */ /* 0x000fc800000e0603 */
[----:B------:R-:W-:-:S04]  /*1180*/  IMAD.WIDE.U32 R4, R29, R30, RZ ;  /* 0x0000001e1d047225 */ /* 0x000fc800078e00ff */
[----:B------:R-:W-:-:S04]  /*1190*/  IMAD.WIDE.U32 R20, P0, R23, R31, R4 ;  /* 0x0000001f17147225 */ /* 0x000fc80007800004 */
[----:B------:R-:W-:-:S04]  /*11a0*/  IMAD.WIDE.U32 R4, R23, R30, RZ ;  /* 0x0000001e17047225 */ /* 0x000fc800078e00ff */
[----:B------:R-:W-:Y:S01]  /*11b0*/  IMAD.X R23, RZ, RZ, RZ, P0 ;  /* 0x000000ffff177224 */ /* 0x000fe200000e06ff */
[----:B------:R-:W-:Y:S01]  /*11c0*/  IADD3 RZ, P0, R5, R20, RZ ;  /* 0x0000001405ff7210 */ /* 0x000fe20007f1e0ff */
[----:B------:R-:W-:-:S04]  /*11d0*/  IMAD.MOV.U32 R22, RZ, RZ, R21 ;  /* 0x000000ffff167224 */ /* 0x000fc800078e0015 */
[----:B------:R-:W-:-:S08]  /*11e0*/  IMAD.WIDE.U32.X R4, R29, R31, R22, P0 ;  /* 0x0000001f1d047225 */ /* 0x000fd000000e0416 */
.L_x_14:
[----:B------:R-:W0:Y:S01]  /*11f0*/  LDC.64 R34, c[0x0][0x640] ;  /* 0x00019000ff227b82 */ /* 0x000e220000000a00 */
[-CC-:B------:R-:W-:Y:S01]  /*1200*/  SHF.R.U64 R36, R4, R6.reuse, R5.reuse ;  /* 0x0000000604247219 */ /* 0x180fe20000001205 */
[----:B------:R-:W-:Y:S01]  /*1210*/  IMAD.MOV.U32 R39, RZ, RZ, 0x1 ;  /* 0x00000001ff277424 */ /* 0x000fe200078e00ff */
[----:B------:R-:W-:Y:S02]  /*1220*/  SHF.R.U32.HI R4, RZ, R6, R5 ;  /* 0x00000006ff047219 */ /* 0x000fe40000011605 */
[----:B------:R-:W-:-:S03]  /*1230*/  IADD3 R21, P0, RZ, -R36, RZ ;  /* 0x80000024ff157210 */ /* 0x000fc60007f1e0ff */
[----:B------:R-:W1:Y:S02]  /*1240*/  LDC R20, c[0x0][0x618] ;  /* 0x00018600ff147b82 */ /* 0x000e640000000800 */
[----:B------:R-:W-:-:S04]  /*1250*/  IMAD.X R5, RZ, RZ, ~R4, P0 ;  /* 0x000000ffff057224 */ /* 0x000fc800000e0e04 */
[-C--:B------:R-:W-:Y:S02]  /*1260*/  IMAD R6, R5, R32.reuse, RZ ;  /* 0x0000002005067224 */ /* 0x080fe400078e02ff */
[----:B------:R-:W4:Y:S01]  /*1270*/  LDC R23, c[0x0][0x608] ;  /* 0x00018200ff177b82 */ /* 0x000f220000000800 */
[----:B------:R-:W-:-:S04]  /*1280*/  IMAD.WIDE.U32 R4, R21, R32, R2 ;  /* 0x0000002015047225 */ /* 0x000fc800078e0002 */
[----:B------:R-:W-:-:S03]  /*1290*/  IMAD R21, R21, R33, R6 ;  /* 0x0000002115157224 */ /* 0x000fc600078e0206 */
[----:B------:R-:W2:Y:S01]  /*12a0*/  LDC R26, c[0x0][0x658] ;  /* 0x00019600ff1a7b82 */ /* 0x000ea20000000800 */
[----:B------:R-:W-:Y:S01]  /*12b0*/  IMAD.IADD R5, R5, 0x1, R21 ;  /* 0x0000000105057824 */ /* 0x000fe200078e0215 */
[----:B0-----:R-:W-:Y:S01]  /*12c0*/  ISETP.NE.U32.AND P0, PT, R34, RZ, PT ;  /* 0x000000ff2200720c */ /* 0x001fe20003f05070 */
[----:B------:R-:W-:-:S03]  /*12d0*/  IMAD.MOV.U32 R21, RZ, RZ, -0x1 ;  /* 0xffffffffff157424 */ /* 0x000fc600078e00ff */
[----:B------:R-:W-:Y:S02]  /*12e0*/  ISETP.NE.AND.EX P0, PT, R35, RZ, PT, P0 ;  /* 0x000000ff2300720c */ /* 0x000fe40003f05300 */
[----:B------:R-:W0:Y:S01]  /*12f0*/  LDC R33, c[0x0][0x600] ;  /* 0x00018000ff217b82 */ /* 0x000e220000000800 */
[-CC-:B-1----:R-:W-:Y:S02]  /*1300*/  SHF.R.U64 R31, R4, R20.reuse, R5.reuse ;  /* 0x00000014041f7219 */ /* 0x182fe40000001205 */
[----:B------:R-:W-:-:S05]  /*1310*/  SHF.R.U32.HI R4, RZ, R20, R5 ;  /* 0x00000014ff047219 */ /* 0x000fca0000011605 */
[----:B------:R-:W1:Y:S01]  /*1320*/  LDC R28, c[0x0][0x648] ;  /* 0x00019200ff1c7b82 */ /* 0x000e620000000800 */
[-CC-:B----4-:R-:W-:Y:S02]  /*1330*/  SHF.R.U64 R41, R31, R23.reuse, R4.reuse ;  /* 0x000000171f297219 */ /* 0x190fe40000001204 */
[----:B------:R-:W-:-:S05]  /*1340*/  SHF.R.U32.HI R5, RZ, R23, R4 ;  /* 0x00000017ff057219 */ /* 0x000fca0000011604 */
[----:B------:R-:W4:Y:S01]  /*1350*/  LDC R37, c[0x0][0x638] ;  /* 0x00018e00ff257b82 */ /* 0x000f220000000800 */
[-C--:B--2---:R-:W-:Y:S02]  /*1360*/  SHF.L.U32 R4, R21, R26.reuse, RZ ;  /* 0x0000001a15047219 */ /* 0x084fe400000006ff */
[--C-:B------:R-:W-:Y:S02]  /*1370*/  SHF.R.U64 R32, R41, R26, R5.reuse ;  /* 0x0000001a29207219 */ /* 0x100fe40000001205 */
[----:B------:R-:W-:Y:S02]  /*1380*/  LOP3.LUT R6, RZ, R4, RZ, 0x33, !PT ;  /* 0x00000004ff067212 */ /* 0x000fe400078e33ff */
[----:B------:R-:W-:Y:S01]  /*1390*/  SHF.R.U32.HI R5, RZ, R26, R5 ;  /* 0x0000001aff057219 */ /* 0x000fe20000011605 */
[----:B------:R-:W2:Y:S01]  /*13a0*/  LDC R30, c[0x0][0x610] ;  /* 0x00018400ff1e7b82 */ /* 0x000ea20000000800 */
[----:B------:R-:W-:Y:S01]  /*13b0*/  IMAD.MOV.U32 R4, RZ, RZ, R32 ;  /* 0x000000ffff047224 */ /* 0x000fe200078e0020 */
[----:B------:R-:W-:Y:S06]  /*13c0*/  @!P0 BRA `(.L_x_15) ;  /* 0x0000000000288947 */ /* 0x000fec0003800000 */
[----:B------:R-:W3:Y:S02]  /*13d0*/  LDC R23, c[0x0][0x64c] ;  /* 0x00019300ff177b82 */ /* 0x000ee40000000800 */
[----:B---3--:R-:W-:-:S05]  /*13e0*/  IADD3 R23, P0, R32, R23, RZ ;  /* 0x0000001720177210 */ /* 0x008fca0007f1e0ff */
        /* <DEDUP_REMOVED lines=8> */
.L_x_15:
[----:B-1----:R-:W-:Y:S01]  /*1470*/  SHF.R.U64 R17, R4, R28, R5 ;  /* 0x0000001c04117219 */ /* 0x002fe20000001205 */
[----:B------:R-:W-:Y:S01]  /*1480*/  @P3 IMAD R25, R27, R24, R16 ;  /* 0x000000181b193224 */ /* 0x000fe200078e0210 */
[----:B------:R-:W-:Y:S02]  /*1490*/  SHF.L.U32 R4, R39, R26, RZ ;  /* 0x0000001a27047219 */ /* 0x000fe400000006ff */
[----:B------:R-:W-:Y:S01]  /*14a0*/  LOP3.LUT R5, R41, R6, RZ, 0xc0, !PT ;  /* 0x0000000629057212 */ /* 0x000fe200078ec0ff */
[----:B0-----:R-:W-:Y:S02]  /*14b0*/  VIADD R6, R33, 0xffffffff ;  /* 0xffffffff21067836 */ /* 0x001fe40000000000 */
[----:B------:R-:W-:Y:S02]  /*14c0*/  IMAD.MOV R20, RZ, RZ, -R17 ;  /* 0x000000ffff147224 */ /* 0x000fe400078e0a11 */
[----:B------:R-:W-:Y:S01]  /*14d0*/  IMAD R16, R4, R17, R5 ;  /* 0x0000001104107224 */ /* 0x000fe200078e0205 */
[----:B------:R-:W-:Y:S01]  /*14e0*/  LOP3.LUT R17, R31, R6, RZ, 0xc0, !PT ;  /* 0x000000061f117212 */ /* 0x000fe200078ec0ff */
[----:B----4-:R-:W-:-:S02]  /*14f0*/  IMAD R4, R20, R37, R32 ;  /* 0x0000002514047224 */ /* 0x010fc400078e0220 */
[----:B--2---:R-:W-:Y:S02]  /*1500*/  IMAD R6, R16, R30, R25 ;  /* 0x0000001e10067224 */ /* 0x004fe400078e0219 */
[----:B------:R-:W-:Y:S02]  /*1510*/  IMAD R17, R4, R33, R17 ;  /* 0x0000002104117224 */ /* 0x000fe400078e0211 */
[----:B------:R-:W-:Y:S02]  /*1520*/  IMAD.MOV.U32 R20, RZ, RZ, 0x1 ;  /* 0x00000001ff147424 */ /* 0x000fe400078e00ff */
[----:B------:R-:W-:Y:S01]  /*1530*/  IMAD.MOV.U32 R4, RZ, RZ, R36 ;  /* 0x000000ffff047224 */ /* 0x000fe200078e0024 */
[----:B------:R-:W-:Y:S02]  /*1540*/  SEL R5, R17, R6, !P3 ;  /* 0x0000000611057207 */ /* 0x000fe40005800000 */
[----:B------:R-:W-:-:S07]  /*1550*/  SEL R6, R6, R17, !P3 ;  /* 0x0000001106067207 */ /* 0x000fce0005800000 */
.L_x_13:
[----:B------:R-:W-:Y:S05]  /*1560*/  @!P2 BRA `(.L_x_16) ;  /* 0x00000000000ca947 */ /* 0x000fea0003800000 */
[----:B------:R-:W-:Y:S01]  /*1570*/  UCGABAR_WAIT ;  /* 0x0000000000007dc7 */ /* 0x000fe20008000000 */
[----:B------:R-:W-:Y:S01]  /*1580*/  CCTL.IVALL ;  /* 0x00000000ff00798f */ /* 0x000fe20002000000 */
[----:B------:R-:W-:Y:S05]  /*1590*/  BRA `(.L_x_17) ;  /* 0x0000000000047947 */ /* 0x000fea0003800000 */
.L_x_16:
[----:B------:R-:W-:Y:S06]  /*15a0*/  BAR.SYNC.DEFER_BLOCKING 0x0 ;  /* 0x0000000000007b1d */ /* 0x000fec0000010000 */
.L_x_17:
[----:B------:R-:W-:Y:S05]  /*15b0*/  @!P4 BRA `(.L_x_18) ;  /* 0x0000006c0014c947 */ /* 0x000fea0003800000 */
[----:B------:R-:W-:-:S13]  /*15c0*/  ISETP.GT.U32.AND P0, PT, R38, 0x1, PT ;  /* 0x000000012600780c */ /* 0x000fda0003f04070 */
[----:B------:R-:W-:Y:S05]  /*15d0*/  @P0 EXIT ;  /* 0x000000000000094d */ /* 0x000fea0003800000 */
.L_x_19:
[----:B------:R-:W-:-:S08]  /*15e0*/  NOP ;  /* 0x0000000000007918 */ /* 0x000fd00000000000 */
[----:B------:R-:W0:Y:S02]  /*15f0*/  USETMAXREG.TRY_ALLOC.CTAPOOL UP0, 0xe8 ;  /* 0x000000e8000079c8 */ /* 0x000e240008000600 */
[----:B0-----:R-:W-:-:S13]  /*1600*/  PLOP3.LUT P0, PT, PT, PT, UP0, 0x80, 0x0 ;  /* 0x000000000000781c */ /* 0x001fda0003f0f008 */
[----:B------:R-:W-:Y:S05]  /*1610*/  @!P0 BRA `(.L_x_19) ;  /* 0xfffffffc00f08947 */ /* 0x000fea000383ffff */
[----:B------:R-:W-:-:S13]  /*1620*/  LOP3.LUT P0, RZ, R20, 0xff, RZ, 0xc0, !PT ;  /* 0x000000ff14ff7812 */ /* 0x000fda000780c0ff */
[----:B------:R-:W-:Y:S05]  /*1630*/  @!P0 EXIT ;  /* 0x000000000000894d */ /* 0x000fea0003800000 */
[----:B------:R-:W0:Y:S01]  /*1640*/  S2UR UR6, SR_CgaCtaId ;  /* 0x00000000000679c3 */ /* 0x000e220000008800 */
[CC--:B------:R-:W-:Y:S01]  /*1650*/  LEA.HI R11, R19.reuse, R10.reuse, RZ, 0x2 ;  /* 0x0000000a130b7211 */ /* 0x0c0fe200078f10ff */
[----:B------:R-:W-:Y:S01]  /*1660*/  UIADD3 UR8, UR17, -0x1, URZ ;  /* 0xffffffff11087890 */ /* 0x000fe2000fffe03f */
[----:B------:R-:W-:Y:S01]  /*1670*/  LEA.HI R19, R19, R10, RZ, 0x5 ;  /* 0x0000000a13137211 */ /* 0x000fe200078f28ff */
[----:B------:R-:W-:Y:S01]  /*1680*/  UMOV UR10, 0x400 ;  /* 0x00000400000a7882 */ /* 0x000fe20000000000 */
[--C-:B------:R-:W-:Y:S01]  /*1690*/  SHF.R.S32.HI R18, RZ, 0x2, R11.reuse ;  /* 0x00000002ff127819 */ /* 0x100fe2000001140b */
[----:B------:R-:W-:Y:S01]  /*16a0*/  UISETP.LT.AND UP0, UPT, UR7, 0x1, UPT ;  /* 0x000000010700788c */ /* 0x000fe2000bf01270 */
[----:B------:R-:W-:Y:S01]  /*16b0*/  SHF.R.S32.HI R17, RZ, 0x1f, R11 ;  /* 0x0000001fff117819 */ /* 0x000fe2000001140b */
[----:B------:R-:W-:Y:S01]  /*16c0*/  USHF.L.U32 UR9, UR7, 0x1, URZ ;  /* 0x0000000107097899 */ /* 0x000fe2000800063f */
[----:B------:R-:W-:Y:S01]  /*16d0*/  LOP3.LUT R11, R11, 0xfffffffc, RZ, 0xc0, !PT ;  /* 0xfffffffc0b0b7812 */ /* 0x000fe200078ec0ff */
[----:B------:R-:W-:Y:S01]  /*16e0*/  USEL UR16, UR7, 0x1, UP0 ;  /* 0x0000000107107887 */ /* 0x000fe20008000000 */
[----:B------:R-:W-:Y:S01]  /*16f0*/  LEA.HI R17, R17, R18, RZ, 0x3 ;  /* 0x0000001211117211 */ /* 0x000fe200078f18ff */
[----:B------:R-:W-:Y:S01]  /*1700*/  UISETP.NE.AND UP0, UPT, UR8, URZ, UPT ;  /* 0x0000003f0800728c */ /* 0x000fe2000bf05270 */
[----:B------:R-:W-:Y:S01]  /*1710*/  LOP3.LUT R134, R7, 0x1, RZ, 0xfc, !PT ;  /* 0x0000000107867812 */ /* 0x000fe200078efcff */
[----:B------:R-:W-:Y:S01]  /*1720*/  IMAD.IADD R16, R10, 0x1, -R11 ;  /* 0x000000010a107824 */ /* 0x000fe200078e0a0b */
[----:B------:R-:W-:Y:S01]  /*1730*/  LOP3.LUT R17, R17, 0xfffffff8, RZ, 0xc0, !PT ;  /* 0xfffffff811117812 */ /* 0x000fe200078ec0ff */
[----:B------:R-:W-:-:S04]  /*1740*/  UIADD3 UR16, -UR16, UR7, URZ ;  /* 0x0000000710107290 */ /* 0x000fc8000fffe13f */
[----:B------:R-:W-:Y:S01]  /*1750*/  IMAD.IADD R18, R18, 0x1, -R17 ;  /* 0x0000000112127824 */ /* 0x000fe200078e0a11 */
[----:B------:R-:W-:Y:S01]  /*1760*/  SHF.R.S32.HI R17, RZ, 0x5, R19 ;  /* 0x00000005ff117819 */ /* 0x000fe20000011413 */
[----:B0-----:R-:W-:-:S03]  /*1770*/  ULEA UR10, UR6, UR10, 0x18 ;  /* 0x0000000a060a7291 */ /* 0x001fc6000f8ec03f */
[--C-:B------:R-:W-:Y:S01]  /*1780*/  SHF.R.S32.HI R19, RZ, 0x1f, R18.reuse ;  /* 0x0000001fff137819 */ /* 0x100fe20000011412 */
[----:B------:R-:W-:Y:S01]  /*1790*/  USHF.L.U32 UR6, UR8, 0x3, URZ ;  /* 0x0000000308067899 */ /* 0x000fe2000800063f */
[C-C-:B------:R-:W-:Y:S01]  /*17a0*/  IMAD R20, R17.reuse, -0x10, -R18.reuse ;  /* 0xfffffff011147824 */ /* 0x140fe200078e0a12 */
[----:B------:R-:W-:Y:S02]  /*17b0*/  USEL UR8, URZ, 0x1, UP0 ;  /* 0x000000013f087887 */ /* 0x000fe40008000000 */
[----:B------:R-:W-:Y:S01]  /*17c0*/  ULOP3.LUT UR6, UR6, 0x8, URZ, 0xc0, !UPT ;  /* 0x0000000806067892 */ /* 0x000fe2000f8ec03f */
[----:B------:R-:W-:Y:S01]  /*17d0*/  IMAD.WIDE R10, R17, 0x10, R18 ;  /* 0x00000010110a7825 */ /* 0x000fe200078e0212 */
[----:B------:R-:W-:Y:S02]  /*17e0*/  UIADD3 UR11, UR10, 0x150, URZ ;  /* 0x000001500a0b7890 */ /* 0x000fe4000fffe03f */
[----:B------:R-:W-:Y:S01]  /*17f0*/  ULOP3.LUT UR18, UR6, 0x8, URZ, 0x3c, !UPT ;  /* 0x0000000806127892 */ /* 0x000fe2000f8e3c3f */
[----:B------:R-:W-:Y:S01]  /*1800*/  IMAD.U32 R135, RZ, RZ, UR8 ;  /* 0x00000008ff877e24 */ /* 0x000fe2000f8e00ff */
[----:B------:R-:W-:-:S02]  /*1810*/  ULOP3.LUT UR19, UR6, 0x18, URZ, 0x3c, !UPT ;  /* 0x0000001806137892 */ /* 0x000fc4000f8e3c3f */
[----:B------:R-:W-:Y:S01]  /*1820*/  ULEA UR17, UR17, UR11, 0x3 ;  /* 0x0000000b11117291 */ /* 0x000fe2000f8e183f */
[----:B------:R-:W-:Y:S02]  /*1830*/  ULDC UR6, c[0x0][0x284] ;  /* 0x0000a10000067ab9 */ /* 0x000fe40000000800 */
[----:B------:R-:W-:-:S09]  /*1840*/  VIADD R17, R20, UR6 ;  /* 0x0000000614117c36 */ /* 0x000fd20008000000 */
.L_x_158:
[----:B------:R-:W-:Y:S01]  /*1850*/  SHF.L.U32 R18, R135, 0x1f, RZ ;  /* 0x0000001f87127819 */ /* 0x000fe200000006ff */
[----:B------:R-:W0:Y:S01]  /*1860*/  LDC R19, c[0x0][0x28c] ;  /* 0x0000a300ff137b82 */ /* 0x000e220000000800 */
[----:B------:R-:W-:Y:S01]  /*1870*/  UMOV UR6, URZ ;  /* 0x0000003f00067c82 */ /* 0x000fe20008000000 */
[----:B------:R-:W-:Y:S01]  /*1880*/  UMOV UR21, UR4 ;  /* 0x0000000400157c82 */ /* 0x000fe20008000000 */
[----:B-1----:R-:W1:Y:S01]  /*1890*/  SYNCS.PHASECHK.TRANS64.TRYWAIT P0, [UR17+-0x8], R18 ;  /* 0xfffff812ff0075a7 */ /* 0x002e620008000151 */
[----:B0-----:R-:W-:Y:S01]  /*18a0*/  ISETP.GE.AND P1, PT, R19, 0x1, PT ;  /* 0x000000011300780c */ /* 0x001fe20003f26270 */
[----:B-1234-:R-:W-:-:S12]  /*18b0*/  @!P0 BRA `(.L_x_20) ;  /* 0x0000008000888947 */ /* 0x01efd80003800000 */
.L_x_196:
[----:B------:R-:W-:Y:S01]  /*18c0*/  UMOV UR8, URZ ;  /* 0x0000003f00087c82 */ /* 0x000fe20008000000 */
[----:B------:R-:W-:Y:S01]  /*18d0*/  UMOV UR12, URZ ;  /* 0x0000003f000c7c82 */ /* 0x000fe20008000000 */
[----:B------:R-:W-:Y:S02]  /*18e0*/  CS2R R22, SRZ ;  /* 0x0000000000167805 */ /* 0x000fe4000001ff00 */
[----:B------:R-:W-:Y:S02]  /*18f0*/  CS2R R80, SRZ ;  /* 0x0000000000507805 */ /* 0x000fe4000001ff00 */
[----:B------:R-:W-:Y:S02]  /*1900*/  CS2R R82, SRZ ;  /* 0x0000000000527805 */ /* 0x000fe4000001ff00 */
[----:B------:R-:W-:Y:S02]  /*1910*/  CS2R R84, SRZ ;  /* 0x0000000000547805 */ /* 0x000fe4000001ff00 */
[----:B------:R-:W-:-:S02]  /*1920*/  CS2R R86, SRZ ;  /* 0x0000000000567805 */ /* 0x000fc4000001ff00 */
[----:B------:R-:W-:Y:S02]  /*1930*/  CS2R R88, SRZ ;  /* 0x0000000000587805 */ /* 0x000fe4000001ff00 */
        /* <DEDUP_REMOVED lines=21> */
[----:B------:R-:W-:Y:S01]  /*1a90*/  CS2R R132, SRZ ;  /* 0x0000000000847805 */ /* 0x000fe2000001ff00 */
[----:B------:R-:W-:Y:S01]  /*1aa0*/  IMAD.U32 R136, RZ, RZ, UR5 ;  /* 0x00000005ff887e24 */ /* 0x000fe2000f8e00ff */
        /* <DEDUP_REMOVED lines=27> */
[----:B------:R-:W-:Y:S01]  /*1c60*/  CS2R R30, SRZ ;  /* 0x00000000001e7805 */ /* 0x000fe2000001ff00 */
[----:B------:R-:W-:Y:S06]  /*1c70*/  @!P1 BRA `(.L_x_21) ;  /* 0x0000000800d49947 */ /* 0x000fec0003800000 */
[----:B------:R-:W-:-:S13]  /*1c80*/  ISETP.NE.AND P1, PT, R134, 0x3, PT ;  /* 0x000000038600780c */ /* 0x000fda0003f25270 */
[----:B------:R-:W-:Y:S05]  /*1c90*/  @!P1 BRA `(.L_x_22) ;  /* 0x0000000000049947 */ /* 0x000fea0003800000 */
[----:B------:R-:W-:Y:S01]  /*1ca0*/  BPT.TRAP 0x1 ;  /* 0x000000040000795c */ /* 0x000fe20000300000 */
.L_x_22:
[----:B------:R-:W-:Y:S01]  /*1cb0*/  ULEA UR8, UR4, UR10, 0x3 ;  /* 0x0000000a04087291 */ /* 0x000fe2000f8e183f */
[----:B0-----:R-:W-:-:S05]  /*1cc0*/  IMAD.U32 R18, RZ, RZ, UR5 ;  /* 0x00000005ff127e24 */ /* 0x001fca000f8e00ff */
[----:B------:R-:W-:-:S04]  /*1cd0*/  SHF.L.U32 R18, R18, 0x1f, RZ ;  /* 0x0000001f12127819 */ /* 0x000fc800000006ff */
[----:B------:R0:W1:Y:S01]  /*1ce0*/  SYNCS.PHASECHK.TRANS64.TRYWAIT P0, [UR8], R18 ;  /* 0x00000012ff0075a7 */ /* 0x0000620008000148 */
[----:B------:R-:W-:Y:S05]  /*1cf0*/  @!P1 BRA `(.L_x_23) ;  /* 0x0000000000049947 */ /* 0x000fea0003800000 */
[----:B------:R-:W-:Y:S01]  /*1d00*/  BPT.TRAP 0x1 ;  /* 0x000000040000795c */ /* 0x000fe20000300000 */
.L_x_23:
[----:B------:R-:W-:Y:S01]  /*1d10*/  UMOV UR6, 0x2 ;  /* 0x0000000200067882 */ /* 0x000fe20000000000 */
[----:B------:R-:W-:Y:S01]  /*1d20*/  IMAD.MOV.U32 R22, RZ, RZ, RZ ;  /* 0x000000ffff167224 */ /* 0x000fe200078e00ff */
[----:B-1----:R-:W-:Y:S06]  /*1d30*/  @P0 BRA `(.L_x_24) ;  /* 0x0000000000080947 */ /* 0x002fec0003800000 */
[----:B------:R-:W1:Y:S02]  /*1d40*/  SYNCS.PHASECHK.TRANS64.TRYWAIT P0, [UR8], R18 ;  /* 0x00000012ff0075a7 */ /* 0x000e640008000148 */
[----:B-1----:R-:W-:Y:S05]  /*1d50*/  @!P0 BRA `(.L_x_25) ;  /* 0x0000007c00788947 */ /* 0x002fea0003800000 */
.L_x_24:
[----:B------:R-:W-:Y:S01]  /*1d60*/  UIADD3 UR12, UR10, 0x280, URZ ;  /* 0x000002800a0c7890 */ /* 0x000fe2000fffe03f */
[----:B------:R-:W-:Y:S01]  /*1d70*/  WARPGROUP.ARRIVE ;  /* 0x00000000000079c5 */ /* 0x000fe20000000000 */
[----:B------:R-:W-:Y:S01]  /*1d80*/  UIADD3 UR8, UR10, 0x14280, URZ ;  /* 0x000142800a087890 */ /* 0x000fe2000fffe03f */
[----:B------:R-:W-:Y:S01]  /*1d90*/  IMAD.MOV.U32 R23, RZ, RZ, RZ ;  /* 0x000000ffff177224 */ /* 0x000fe200078e00ff */
[----:B------:R-:W-:Y:S01]  /*1da0*/  USHF.R.U32.HI UR12, URZ, 0x4, UR12 ;  /* 0x000000043f0c7899 */ /* 0x000fe2000801160c */
[----:B------:R-:W-:Y:S01]  /*1db0*/  CS2R R80, SRZ ;  /* 0x0000000000507805 */ /* 0x000fe2000001ff00 */
[----:B------:R-:W-:Y:S01]  /*1dc0*/  USHF.R.U32.HI UR8, URZ, 0x4, UR8 ;  /* 0x000000043f087899 */ /* 0x000fe20008011608 */
[----:B------:R-:W-:Y:S01]  /*1dd0*/  CS2R R82, SRZ ;  /* 0x0000000000527805 */ /* 0x000fe2000001ff00 */
[----:B------:R-:W-:Y:S01]  /*1de0*/  ULOP3.LUT UR12, UR12, 0x3fff, URZ, 0xc0, !UPT ;  /* 0x00003fff0c0c7892 */ /* 0x000fe2000f8ec03f */
[----:B------:R-:W-:Y:S01]  /*1df0*/  CS2R R84, SRZ ;  /* 0x0000000000547805 */ /* 0x000fe2000001ff00 */
[----:B------:R-:W-:Y:S01]  /*1e00*/  ULOP3.LUT UR8, UR8, 0x3fff, URZ, 0xc0, !UPT ;  /* 0x00003fff08087892 */ /* 0x000fe2000f8ec03f */
[----:B------:R-:W-:Y:S01]  /*1e10*/  CS2R R86, SRZ ;  /* 0x0000000000567805 */ /* 0x000fe2000001ff00 */
[----:B------:R-:W-:Y:S01]  /*1e20*/  ULOP3.LUT UR12, UR12, 0x10000, URZ, 0xfc, !UPT ;  /* 0x000100000c0c7892 */ /* 0x000fe2000f8efc3f */
[----:B------:R-:W-:Y:S01]  /*1e30*/  CS2R R88, SRZ ;  /* 0x0000000000587805 */ /* 0x000fe2000001ff00 */
[----:B------:R-:W-:Y:S01]  /*1e40*/  ULOP3.LUT UR8, UR8, 0x10000, URZ, 0xfc, !UPT ;  /* 0x0001000008087892 */ /* 0x000fe2000f8efc3f */
[----:B------:R-:W-:Y:S01]  /*1e50*/  CS2R R90, SRZ ;  /* 0x00000000005a7805 */ /* 0x000fe2000001ff00 */
[----:B------:R-:W-:Y:S01]  /*1e60*/  ULEA UR20, UR4, UR12, 0x8 ;  /* 0x0000000c04147291 */ /* 0x000fe2000f8e403f */
[----:B------:R-:W-:Y:S01]  /*1e70*/  CS2R R92, SRZ ;  /* 0x00000000005c7805 */ /* 0x000fe2000001ff00 */
[----:B------:R-:W-:Y:S01]  /*1e80*/  UIMAD UR8, UR4, 0x1c0, UR8 ;  /* 0x000001c0040878a4 */ /* 0x000fe2000f8e0208 */
[----:B------:R-:W-:Y:S01]  /*1e90*/  CS2R R94, SRZ ;  /* 0x00000000005e7805 */ /* 0x000fe2000001ff00 */
[----:B------:R-:W-:Y:S01]  /*1ea0*/  UMOV UR13, 0x80000020 ;  /* 0x80000020000d7882 */ /* 0x000fe20000000000 */
[----:B------:R-:W-:Y:S01]  /*1eb0*/  UMOV UR15, 0x80000020 ;  /* 0x80000020000f7882 */ /* 0x000fe20000000000 */
[----:B------:R-:W-:Y:S01]  /*1ec0*/  UIADD3 UR21, UR8, 0x40, URZ ;  /* 0x0000004008157890 */ /* 0x000fe2000fffe03f */
[----:B------:R-:W-:Y:S01]  /*1ed0*/  CS2R R96, SRZ ;  /* 0x0000000000607805 */ /* 0x000fe2000001ff00 */
[----:B------:R-:W-:Y:S01]  /*1ee0*/  UMOV UR12, UR20 ;  /* 0x00000014000c7c82 */ /* 0x000fe20008000000 */
[----:B------:R-:W-:Y:S01]  /*1ef0*/  UMOV UR14, UR8 ;  /* 0x00000008000e7c82 */ /* 0x000fe20008000000 */
[----:B------:R-:W-:Y:S01]  /*1f00*/  UIADD3 UR24, UR8, 0x80, URZ ;  /* 0x0000008008187890 */ /* 0x000fe2000fffe03f */
[----:B------:R-:W-:Y:S01]  /*1f10*/  QGMMA.64x16x32.F32.E4M3.E4M3 R72, gdesc[UR12], RZ, !UPT ;  /* 0x002000000c4879f3 */ /* 0x000fe2000c7008ff */
[----:B------:R-:W-:Y:S01]  /*1f20*/  UMOV UR15, 0x80000020 ;  /* 0x80000020000f7882 */ /* 0x000fe20000000000 */
        /* <DEDUP_REMOVED lines=21> */
[----:B------:R-:W-:Y:S01]  /*2080*/  CS2R R98, SRZ ;  /* 0x0000000000627805 */ /* 0x000fe2000001ff00 */
[----:B------:R-:W-:Y:S01]  /*2090*/  QGMMA.64x16x32.F32.E4M3.E4M3 R24, gdesc[UR12], RZ, !UPT ;  /* 0x002000000c1879f3 */ /* 0x000fe2000c7008ff */
[----:B------:R-:W-:Y:S01]  /*20a0*/  UIADD3 UR12, UR20, 0x2, URZ ;  /* 0x00000002140c7890 */ /* 0x000fe2000fffe03f */
[----:B------:R-:W-:Y:S01]  /*20b0*/  CS2R R100, SRZ ;  /* 0x0000000000647805 */ /* 0x000fe2000001ff00 */
[----:B------:R-:W-:Y:S01]  /*20c0*/  UIADD3 UR14, UR8, 0x2, URZ ;  /* 0x00000002080e7890 */ /* 0x000fe2000fffe03f */
[----:B------:R-:W-:Y:S01]  /*20d0*/  CS2R R102, SRZ ;  /* 0x0000000000667805 */ /* 0x000fe2000001ff00 */
[----:B------:R-:W-:Y:S01]  /*20e0*/  UIADD3 UR20, UR8, 0x42, URZ ;  /* 0x0000004208147890 */ /* 0x000fe2000fffe03f */
[----:B------:R-:W-:Y:S01]  /*20f0*/  CS2R R104, SRZ ;  /* 0x0000000000687805 */ /* 0x000fe2000001ff00 */
[----:B------:R-:W-:Y:S01]  /*2100*/  UMOV UR13, 0x80000020 ;  /* 0x80000020000d7882 */ /* 0x000fe20000000000 */
[----:B------:R-:W-:Y:S01]  /*2110*/  UMOV UR15, 0x80000020 ;  /* 0x80000020000f7882 */ /* 0x000fe20000000000 */
        /* <DEDUP_REMOVED lines=13> */
[----:B------:R-:W-:Y:S01]  /*21f0*/  CS2R R132, SRZ ;  /* 0x0000000000847805 */ /* 0x000fe2000001ff00 */
[----:B------:R-:W-:Y:S01]  /*2200*/  QGMMA.64x16x32.F32.E4M3.E4M3 R72, gdesc[UR12], R72 ;  /* 0x002000000c4879f3 */ /* 0x000fe20008700848 */
[----:B------:R-:W-:Y:S01]  /*2210*/  UMOV UR14, UR20 ;  /* 0x00000014000e7c82 */ /* 0x000fe20008000000 */
[----:B------:R-:W-:Y:S01]  /*2220*/  UIADD3 UR20, UR8, 0xc2, URZ ;  /* 0x000000c208147890 */ /* 0x000fe2000fffe03f */
[----:B------:R-:W-:Y:S02]  /*2230*/  UMOV UR15, 0x80000020 ;  /* 0x80000020000f7882 */ /* 0x000fe40000000000 */
[----:B------:R-:W-:Y:S01]  /*2240*/  QGMMA.64x16x32.F32.E4M3.E4M3 R64, gdesc[UR12], R64 ;  /* 0x002000000c4079f3 */ /* 0x000fe20008700840 */
[----:B------:R-:W-:Y:S01]  /*2250*/  UMOV UR14, UR21 ;  /* 0x00000015000e7c82 */ /* 0x000fe20008000000 */
[----:B------:R-:W-:Y:S01]  /*2260*/  UMOV UR15, 0x80000020 ;  /* 0x80000020000f7882 */ /* 0x000fe20000000000 */
[----:B------:R-:W-:Y:S01]  /*2270*/  UIADD3 UR21, UR8, 0x102, URZ ;  /* 0x0000010208157890 */ /* 0x000fe2000fffe03f */
[----:B------:R-:W-:Y:S01]  /*2280*/  QGMMA.64x16x32.F32.E4M3.E4M3 R56, gdesc[UR12], R56 ;  /* 0x002000000c3879f3 */ /* 0x000fe20008700838 */
[----:B------:R-:W-:Y:S01]  /*2290*/  UMOV UR14, UR20 ;  /* 0x00000014000e7c82 */ /* 0x000fe20008000000 */
[----:B------:R-:W-:Y:S01]  /*22a0*/  UIADD3 UR20, UR8, 0x142, URZ ;  /* 0x0000014208147890 */ /* 0x000fe2000fffe03f */
[----:B------:R-:W-:Y:S01]  /*22b0*/  UMOV UR15, 0x80000020 ;  /* 0x80000020000f7882 */ /* 0x000fe20000000000 */
[----:B------:R-:W-:Y:S01]  /*22c0*/  UIADD3 UR8, UR8, 0x182, URZ ;  /* 0x0000018208087890 */ /* 0x000fe2000fffe03f */
[----:B------:R-:W-:Y:S01]  /*22d0*/  QGMMA.64x16x32.F32.E4M3.E4M3 R48, gdesc[UR12], R48 ;  /* 0x002000000c3079f3 */ /* 0x000fe20008700830 */
[----:B------:R-:W-:Y:S01]  /*22e0*/  UMOV UR14, UR21 ;  /* 0x00000015000e7c82 */ /* 0x000fe20008000000 */
[----:B------:R-:W-:-:S02]  /*22f0*/  UMOV UR15, 0x80000020 ;  /* 0x80000020000f7882 */ /* 0x000fc40000000000 */
[----:B------:R-:W-:Y:S01]  /*2300*/  QGMMA.64x16x32.F32.E4M3.E4M3 R40, gdesc[UR12], R40 ;  /* 0x002000000c2879f3 */ /* 0x000fe20008700828 */
[----:B------:R-:W-:Y:S01]  /*2310*/  UMOV UR14, UR20 ;  /* 0x00000014000e7c82 */ /* 0x000fe20008000000 */
[----:B------:R-:W-:Y:S01]  /*2320*/  ULDC UR20, c[0x0][0x50c] ;  /* 0x0001430000147ab9 */ /* 0x000fe20000000800 */
[----:B------:R-:W-:Y:S01]  /*2330*/  UMOV UR15, 0x80000020 ;  /* 0x80000020000f7882 */ /* 0x000fe20000000000 */
[----:B------:R-:W-:Y:S01]  /*2340*/  UISETP.NE.AND UP0, UPT, UR20, 0x2, UPT ;  /* 0x000000021400788c */ /* 0x000fe2000bf05270 */
[----:B------:R-:W-:Y:S01]  /*2350*/  QGMMA.64x16x32.F32.E4M3.E4M3 R32, gdesc[UR12], R32 ;  /* 0x002000000c2079f3 */ /* 0x000fe20008700820 */
[----:B------:R-:W-:Y:S01]  /*2360*/  UMOV UR14, UR8 ;  /* 0x00000008000e7c82 */ /* 0x000fe20008000000 */
[----:B------:R-:W-:Y:S01]  /*2370*/  UMOV UR15, 0x80000020 ;  /* 0x80000020000f7882 */ /* 0x000fe20000000000 */
[----:B------:R-:W-:Y:S01]  /*2380*/  USEL UR8, URZ, 0x1, UP0 ;  /* 0x000000013f087887 */ /* 0x000fe20008000000 */
[----:B------:R-:W-:Y:S05]  /*2390*/  QGMMA.64x16x32.F32.E4M3.E4M3 R24, gdesc[UR12], R24, gsb0 ;  /* 0x002000000c1879f3 */ /* 0x000fea0008000818 */
[----:B------:R-:W-:-:S13]  /*23a0*/  ISETP.NE.AND P0, PT, RZ, UR8, PT ;  /* 0x00000008ff007c0c */ /* 0x000fda000bf05270 */
[----:B------:R-:W-:Y:S05]  /*23b0*/  @!P0 BRA `(.L_x_26) ;  /* 0x0000000000e88947 */ /* 0x000fea0003800000 */
[----:B------:R-:W-:Y:S02]  /*23c0*/  WARPGROUP.DEPBAR.LE gsb0, 0x0 ;  /* 0x00008000000079c5 */ /* 0x000fe40000010000 */
[----:B------:R-:W-:-:S01]  /*23d0*/  FADD R133, RZ, R72 ;  /* 0x00000048ff857221 */ /* 0x000fc20000000000 */
[----:B------:R-:W-:Y:S01]  /*23e0*/  FADD R132, RZ, R73 ;  /* 0x00000049ff847221 */ /* 0x000fe20000000000 */
        /* <DEDUP_REMOVED lines=54> */
[----:B------:R-:W-:-:S06]  /*2750*/  UMOV UR6, URZ ;  /* 0x0000003f00067c82 */ /* 0x000fcc0008000000 */
.L_x_26:
[----:B------:R-:W-:-:S04]  /*2760*/  UIADD3 UR21, UR4, 0x1, URZ ;  /* 0x0000000104157890 */ /* 0x000fc8000fffe03f */
[----:B------:R-:W-:-:S04]  /*2770*/  UISETP.NE.AND UP0, UPT, UR21, 0x14, UPT ;  /* 0x000000141500788c */ /* 0x000fc8000bf05270 */
[----:B------:R-:W-:Y:S02]  /*2780*/  USEL UR12, URZ, 0x1, UP0 ;  /* 0x000000013f0c7887 */ /* 0x000fe40008000000 */
[----:B------:R-:W-:Y:S02]  /*2790*/  USEL UR21, UR21, URZ, UP0 ;  /* 0x0000003f15157287 */ /* 0x000fe40008000000 */
[----:B------:R-:W-:-:S06]  /*27a0*/  ULOP3.LUT UR12, UR5, UR12, URZ, 0x3c, !UPT ;  /* 0x0000000c050c7292 */ /* 0x000fcc000f8e3c3f */
[----:B------:R-:W-:Y:S01]  /*27b0*/  IMAD.U32 R136, RZ, RZ, UR12 ;  /* 0x0000000cff887e24 */ /* 0x000fe2000f8e00ff */
[----:B------:R-:W-:-:S06]  /*27c0*/  UMOV UR12, 0x1 ;  /* 0x00000001000c7882 */ /* 0x000fcc0000000000 */
.L_x_21:
[----:B------:R-:W-:-:S06]  /*27d0*/  UISETP.GE.AND UP0, UPT, UR16, 0x1, UPT ;  /* 0x000000011000788c */ /* 0x000fcc000bf06270 */
[----:B------:R-:W-:-:S13]  /*27e0*/  PLOP3.LUT P0, PT, PT, PT, UP0, 0x80, 0x0 ;  /* 0x000000000000781c */ /* 0x000fda0003f0f008 */
[----:B------:R-:W-:Y:S05]  /*27f0*/  @!P0 BRA `(.L_x_27) ;  /* 0x0000000800b08947 */ /* 0x000fea0003800000 */
[----:B01----:R-:W-:Y:S01]  /*2800*/  IMAD.U32 R18, RZ, RZ, UR16 ;  /* 0x00000010ff127e24 */ /* 0x003fe2000f8e00ff */
[----:B------:R-:W-:Y:S01]  /*2810*/  ULDC UR20, c[0x0][0x50c] ;  /* 0x0001430000147ab9 */ /* 0x000fe20000000800 */
[----:B------:R-:W-:-:S07]  /*2820*/  IMAD.U32 R19, RZ, RZ, UR4 ;  /* 0x00000004ff137e24 */ /* 0x000fce000f8e00ff */
.L_x_35:
[----:B------:R-:W-:-:S13]  /*2830*/  ISETP.NE.AND P1, PT, R134, 0x3, PT ;  /* 0x000000038600780c */ /* 0x000fda0003f25270 */
[----:B------:R-:W-:Y:S05]  /*2840*/  @!P1 BRA `(.L_x_28) ;  /* 0x0000000000049947 */ /* 0x000fea0003800000 */
[----:B------:R-:W-:Y:S01]  /*2850*/  BPT.TRAP 0x1 ;  /* 0x000000040000795c */ /* 0x000fe20000300000 */
.L_x_28:
[----:B------:R-:W-:Y:S01]  /*2860*/  ULEA UR13, UR21, UR10, 0x3 ;  /* 0x0000000a150d7291 */ /* 0x000fe2000f8e183f */
[----:B------:R-:W-:-:S08]  /*2870*/  SHF.L.U32 R20, R136, 0x1f, RZ ;  /* 0x0000001f88147819 */ /* 0x000fd000000006ff */
[----:B------:R0:W1:Y:S01]  /*2880*/  SYNCS.PHASECHK.TRANS64.TRYWAIT P0, [UR13], R20 ;  /* 0x00000014ff0075a7 */ /* 0x000062000800014d */
[----:B------:R-:W-:Y:S05]  /*2890*/  @!P1 BRA `(.L_x_29) ;  /* 0x0000000000049947 */ /* 0x000fea0003800000 */
[----:B------:R-:W-:Y:S01]  /*28a0*/  BPT.TRAP 0x1 ;  /* 0x000000040000795c */ /* 0x000fe20000300000 */
.L_x_29:
[----:B-1----:R-:W-:Y:S05]  /*28b0*/  @P0 BRA `(.L_x_30) ;  /* 0x0000000000080947 */ /* 0x002fea0003800000 */
[----:B------:R-:W1:Y:S02]  /*28c0*/  SYNCS.PHASECHK.TRANS64.TRYWAIT P0, [UR13], R20 ;  /* 0x00000014ff0075a7 */ /* 0x000e64000800014d */
[----:B-1----:R-:W-:Y:S05]  /*28d0*/  @!P0 BRA `(.L_x_31) ;  /* 0x0000007000b08947 */ /* 0x002fea0003800000 */
.L_x_30:
[----:B------:R-:W-:Y:S01]  /*28e0*/  UIADD3 UR13, UR10, 0x14280, URZ ;  /* 0x000142800a0d7890 */ /* 0x000fe2000fffe03f */
[----:B------:R-:W-:Y:S01]  /*28f0*/  WARPGROUP.ARRIVE ;  /* 0x00000000000079c5 */ /* 0x000fe20000000000 */
[----:B------:R-:W-:Y:S02]  /*2900*/  UIADD3 UR14, UR10, 0x280, URZ ;  /* 0x000002800a0e7890 */ /* 0x000fe4000fffe03f */
[----:B------:R-:W-:Y:S02]  /*2910*/  USHF.R.U32.HI UR13, URZ, 0x4, UR13 ;  /* 0x000000043f0d7899 */ /* 0x000fe4000801160d */
[----:B------:R-:W-:Y:S02]  /*2920*/  USHF.R.U32.HI UR14, URZ, 0x4, UR14 ;  /* 0x000000043f0e7899 */ /* 0x000fe4000801160e */
[----:B------:R-:W-:Y:S02]  /*2930*/  UISETP.NE.AND UP0, UPT, UR8, URZ, UPT ;  /* 0x0000003f0800728c */ /* 0x000fe4000bf05270 */
[----:B------:R-:W-:-:S02]  /*2940*/  ULOP3.LUT UR13, UR13, 0x3fff, URZ, 0xc0, !UPT ;  /* 0x00003fff0d0d7892 */ /* 0x000fc4000f8ec03f */
[----:B------:R-:W-:Y:S02]  /*2950*/  ULOP3.LUT UR14, UR14, 0x3fff, URZ, 0xc0, !UPT ;  /* 0x00003fff0e0e7892 */ /* 0x000fe4000f8ec03f */
[----:B------:R-:W-:Y:S02]  /*2960*/  USEL UR12, UR12, URZ, !UP0 ;  /* 0x0000003f0c0c7287 */ /* 0x000fe4000c000000 */
[----:B------:R-:W-:Y:S02]  /*2970*/  ULOP3.LUT UR8, UR13, 0x10000, URZ, 0xfc, !UPT ;  /* 0x000100000d087892 */ /* 0x000fe4000f8efc3f */
[----:B------:R-:W-:Y:S02]  /*2980*/  ULOP3.LUT UR14, UR14, 0x10000, URZ, 0xfc, !UPT ;  /* 0x000100000e0e7892 */ /* 0x000fe4000f8efc3f */
[----:B------:R-:W-:Y:S02]  /*2990*/  UISETP.NE.U32.AND UP0, UPT, UR12, URZ, UPT ;  /* 0x0000003f0c00728c */ /* 0x000fe4000bf05070 */
[----:B------:R-:W-:-:S02]  /*29a0*/  UIMAD UR8, UR21, 0x1c0, UR8 ;  /* 0x000001c0150878a4 */ /* 0x000fc4000f8e0208 */
[----:B------:R-:W-:Y:S02]  /*29b0*/  ULEA UR24, UR21, UR14, 0x8 ;  /* 0x0000000e15187291 */ /* 0x000fe4000f8e403f */
[----:B------:R-:W-:Y:S02]  /*29c0*/  UIADD3 UR25, UR8, 0x40, URZ ;  /* 0x0000004008197890 */ /* 0x000fe4000fffe03f */
[----:B------:R-:W-:Y:S01]  /*29d0*/  UIADD3 UR26, UR8, 0x80, URZ ;  /* 0x00000080081a7890 */ /* 0x000fe2000fffe03f */
[----:B------:R-:W-:Y:S02]  /*29e0*/  UMOV UR13, 0x80000020 ;  /* 0x80000020000d7882 */ /* 0x000fe40000000000 */
[----:B------:R-:W-:Y:S01]  /*29f0*/  UMOV UR12, UR24 ;  /* 0x00000018000c7c82 */ /* 0x000fe20008000000 */
[----:B------:R-:W-:Y:S01]  /*2a00*/  UMOV UR14, UR8 ;  /* 0x00000008000e7c82 */ /* 0x000fe20008000000 */
[----:B------:R-:W-:Y:S01]  /*2a10*/  UMOV UR15, 0x80000020 ;  /* 0x80000020000f7882 */ /* 0x000fe20000000000 */
[----:B------:R-:W-:Y:S01]  /*2a20*/  UIADD3 UR27, UR8, 0xc0, URZ ;  /* 0x000000c0081b7890 */ /* 0x000fe2000fffe03f */
[----:B------:R-:W-:Y:S01]  /*2a30*/  QGMMA.64x16x32.F32.E4M3.E4M3 R72, gdesc[UR12], R72, UP0 ;  /* 0x002000000c4879f3 */ /* 0x000fe2000bf00848 */
        /* <DEDUP_REMOVED lines=24> */
[----:B------:R-:W-:-:S02]  /*2bc0*/  UIADD3 UR12, UR24, 0x2, URZ ;  /* 0x00000002180c7890 */ /* 0x000fc4000fffe03f */
[----:B------:R-:W-:Y:S02]  /*2bd0*/  UIADD3 UR14, UR8, 0x2, URZ ;  /* 0x00000002080e7890 */ /* 0x000fe4000fffe03f */
[----:B------:R-:W-:Y:S01]  /*2be0*/  UIADD3 UR24, UR8, 0x42, URZ ;  /* 0x0000004208187890 */ /* 0x000fe2000fffe03f */
[----:B------:R-:W-:Y:S01]  /*2bf0*/  UMOV UR13, 0x80000020 ;  /* 0x80000020000d7882 */ /* 0x000fe20000000000 */
[----:B------:R-:W-:Y:S01]  /*2c00*/  UMOV UR15, 0x80000020 ;  /* 0x80000020000f7882 */ /* 0x000fe20000000000 */
[----:B------:R-:W-:-:S04]  /*2c10*/  UISETP.NE.AND UP0, UPT, UR6, UR20, UPT ;  /* 0x000000140600728c */ /* 0x000fc8000bf05270 */
[----:B------:R-:W-:Y:S01]  /*2c20*/  QGMMA.64x16x32.F32.E4M3.E4M3 R72, gdesc[UR12], R72 ;  /* 0x002000000c4879f3 */ /* 0x000fe20008700848 */
[----:B------:R-:W-:Y:S01]  /*2c30*/  UMOV UR14, UR24 ;  /* 0x00000018000e7c82 */ /* 0x000fe20008000000 */
[----:B------:R-:W-:Y:S01]  /*2c40*/  UMOV UR15, 0x80000020 ;  /* 0x80000020000f7882 */ /* 0x000fe20000000000 */
[----:B------:R-:W-:Y:S01]  /*2c50*/  UIADD3 UR24, UR8, 0x102, URZ ;  /* 0x0000010208187890 */ /* 0x000fe2000fffe03f */
        /* <DEDUP_REMOVED lines=10> */
[----:B------:R-:W-:-:S02]  /*2d00*/  UMOV UR15, 0x80000020 ;  /* 0x80000020000f7882 */ /* 0x000fc40000000000 */
[----:B------:R-:W-:Y:S01]  /*2d10*/  QGMMA.64x16x32.F32.E4M3.E4M3 R40, gdesc[UR12], R40 ;  /* 0x002000000c2879f3 */ /* 0x000fe20008700828 */
[----:B------:R-:W-:Y:S01]  /*2d20*/  UMOV UR14, UR25 ;  /* 0x00000019000e7c82 */ /* 0x000fe20008000000 */
[----:B------:R-:W-:Y:S02]  /*2d30*/  UMOV UR15, 0x80000020 ;  /* 0x80000020000f7882 */ /* 0x000fe40000000000 */
[----:B------:R-:W-:Y:S01]  /*2d40*/  QGMMA.64x16x32.F32.E4M3.E4M3 R32, gdesc[UR12], R32 ;  /* 0x002000000c2079f3 */ /* 0x000fe20008700820 */
[----:B------:R-:W-:Y:S01]  /*2d50*/  UMOV UR14, UR8 ;  /* 0x00000008000e7c82 */ /* 0x000fe20008000000 */
[----:B------:R-:W-:Y:S01]  /*2d60*/  UMOV UR15, 0x80000020 ;  /* 0x80000020000f7882 */ /* 0x000fe20000000000 */
[----:B------:R-:W-:Y:S01]  /*2d70*/  USEL UR8, URZ, 0x1, UP0 ;  /* 0x000000013f087887 */ /* 0x000fe20008000000 */
[----:B------:R-:W-:Y:S05]  /*2d80*/  QGMMA.64x16x32.F32.E4M3.E4M3 R24, gdesc[UR12], R24, gsb0 ;  /* 0x002000000c1879f3 */ /* 0x000fea0008000818 */
[----:B------:R-:W-:Y:S01]  /*2d90*/  ISETP.NE.AND P0, PT, RZ, UR8, PT ;  /* 0x00000008ff007c0c */ /* 0x000fe2000bf05270 */
[----:B------:R-:W-:-:S12]  /*2da0*/  WARPGROUP.DEPBAR.LE gsb0, 0x1 ;  /* 0x00008000000079c5 */ /* 0x000fd80000010100 */
[----:B------:R-:W-:Y:S05]  /*2db0*/  @!P0 BRA `(.L_x_32) ;  /* 0x0000000000e88947 */ /* 0x000fea0003800000 */
[----:B------:R-:W-:Y:S02]  /*2dc0*/  WARPGROUP.DEPBAR.LE gsb0, 0x0 ;  /* 0x00008000000079c5 */ /* 0x000fe40000010000 */
[----:B------:R-:W-:-:S01]  /*2dd0*/  FADD R133, R72, R133 ;  /* 0x0000008548857221 */ /* 0x000fc20000000000 */
[----:B------:R-:W-:Y:S01]  /*2de0*/  FADD R132, R73, R132 ;  /* 0x0000008449847221 */ /* 0x000fe20000000000 */
        /* <DEDUP_REMOVED lines=54> */
[----:B------:R-:W-:-:S06]  /*3150*/  UMOV UR6, URZ ;  /* 0x0000003f00067c82 */ /* 0x000fcc0008000000 */
.L_x_32:
[----:B------:R-:W-:Y:S05]  /*3160*/  @!P1 BRA `(.L_x_33) ;  /* 0x0000000000049947 */ /* 0x000fea0003800000 */
[----:B------:R-:W-:Y:S01]  /*3170*/  BPT.TRAP 0x1 ;  /* 0x000000040000795c */ /* 0x000fe20000300000 */
.L_x_33:
[----:B------:R-:W-:-:S13]  /*3180*/  ISETP.NE.AND P0, PT, R13, RZ, PT ;  /* 0x000000ff0d00720c */ /* 0x000fda0003f05270 */
[----:B01----:R-:W-:-:S05]  /*3190*/  @P0 LEA R20, R19, UR10, 0x3 ;  /* 0x0000000a13140c11 */ /* 0x003fca000f8e18ff */
[----:B------:R-:W-:-:S05]  /*31a0*/  @P0 VIADD R21, R20, 0xa0 ;  /* 0x000000a014150836 */ /* 0x000fca0000000000 */
[----:B------:R-:W-:-:S04]  /*31b0*/  @P0 PRMT R21, R12, 0x654, R21 ;  /* 0x000006540c150816 */ /* 0x000fc80000000015 */
[----:B------:R0:W-:Y:S01]  /*31c0*/  @P0 SYNCS.ARRIVE.TRANS64.RED.A1T0 RZ, [R21+URZ], RZ ;  /* 0x000000ff15ff09a7 */ /* 0x0001e2000810043f */
[----:B------:R-:W-:-:S13]  /*31d0*/  ISETP.GT.U32.AND P0, PT, R7, 0x1, PT ;  /* 0x000000010700780c */ /* 0x000fda0003f04070 */
[----:B0-----:R-:W-:Y:S05]  /*31e0*/  @P0 BRA `(.L_x_34) ;  /* 0x0000000000040947 */ /* 0x001fea0003800000 */
[----:B------:R-:W-:Y:S01]  /*31f0*/  BPT.TRAP 0x1 ;  /* 0x000000040000795c */ /* 0x000fe20000300000 */
.L_x_34:
[----:B------:R-:W-:Y:S01]  /*3200*/  UIADD3 UR21, UR21, 0x1, URZ ;  /* 0x0000000115157890 */ /* 0x000fe2000fffe03f */
[C---:B------:R-:W-:Y:S01]  /*3210*/  ISETP.GT.AND P1, PT, R18.reuse, 0x1, PT ;  /* 0x000000011200780c */ /* 0x040fe20003f24270 */
[----:B------:R-:W-:Y:S02]  /*3220*/  VIADD R19, R19, 0x1 ;  /* 0x0000000113137836 */ /* 0x000fe40000000000 */
[----:B------:R-:W-:Y:S01]  /*3230*/  UISETP.NE.AND UP0, UPT, UR21, 0x14, UPT ;  /* 0x000000141500788c */ /* 0x000fe2000bf05270 */
[----:B------:R-:W-:Y:S02]  /*3240*/  VIADD R18, R18, 0xffffffff ;  /* 0xffffffff12127836 */ /* 0x000fe40000000000 */
[C---:B------:R-:W-:Y:S01]  /*3250*/  ISETP.NE.AND P0, PT, R19.reuse, 0x14, PT ;  /* 0x000000141300780c */ /* 0x040fe20003f05270 */
[----:B------:R-:W-:Y:S02]  /*3260*/  USEL UR12, URZ, 0x1, UP0 ;  /* 0x000000013f0c7887 */ /* 0x000fe40008000000 */
[----:B------:R-:W-:Y:S01]  /*3270*/  USEL UR21, UR21, URZ, UP0 ;  /* 0x0000003f15157287 */ /* 0x000fe20008000000 */
[----:B------:R-:W-:-:S03]  /*3280*/  SEL R19, R19, RZ, P0 ;  /* 0x000000ff13137207 */ /* 0x000fc60000000000 */
[----:B------:R-:W-:Y:S01]  /*3290*/  LOP3.LUT R136, R136, UR12, RZ, 0x3c, !PT ;  /* 0x0000000c88887c12 */ /* 0x000fe2000f8e3cff */
[----:B------:R-:W-:Y:S01]  /*32a0*/  UMOV UR12, 0x1 ;  /* 0x00000001000c7882 */ /* 0x000fe20000000000 */
[----:B------:R-:W-:Y:S06]  /*32b0*/  @P1 BRA `(.L_x_35) ;  /* 0xfffffff4005c1947 */ /* 0x000fec000383ffff */
.L_x_27:
[----:B------:R-:W-:Y:S01]  /*32c0*/  UISETP.NE.AND UP0, UPT, UR6, URZ, UPT ;  /* 0x0000003f0600728c */ /* 0x000fe2000bf05270 */
[----:B01----:R-:W0:Y:S01]  /*32d0*/  LDC R18, c[0x0][0x28c] ;  /* 0x0000a300ff127b82 */ /* 0x003e220000000800 */
[----:B------:R-:W-:Y:S02]  /*32e0*/  IMAD.U32 R19, RZ, RZ, UR18 ;  /* 0x00000012ff137e24 */ /* 0x000fe4000f8e00ff */
[----:B------:R-:W-:-:S06]  /*32f0*/  USEL UR6, URZ, 0x1, !UP0 ;  /* 0x000000013f067887 */ /* 0x000fcc000c000000 */
[----:B------:R-:W-:-:S13]  /*3300*/  ISETP.NE.AND P0, PT, RZ, UR6, PT ;  /* 0x00000006ff007c0c */ /* 0x000fda000bf05270 */
[----:B------:R-:W-:Y:S05]  /*3310*/  @!P0 BRA `(.L_x_36) ;  /* 0x0000000000e48947 */ /* 0x000fea0003800000 */
[----:B------:R-:W-:Y:S02]  /*3320*/  WARPGROUP.DEPBAR.LE gsb0, 0x0 ;  /* 0x00008000000079c5 */ /* 0x000fe40000010000 */
[----:B------:R-:W-:Y:S01]  /*3330*/  FADD R133, R72, R133 ;  /* 0x0000008548857221 */ /* 0x000fe20000000000 */
        /* <DEDUP_REMOVED lines=54> */
[----:B------:R-:W-:-:S07]  /*36a0*/  FADD R22, R22, R31 ;  /* 0x0000001f16167221 */ /* 0x000fce0000000000 */
.L_x_36:
[----:B0-----:R-:W-:Y:S01]  /*36b0*/  ISETP.GE.AND P0, PT, R18, 0x1, PT ;  /* 0x000000011200780c */ /* 0x001fe20003f06270 */
[----:B------:R0:W-:Y:S01]  /*36c0*/  SYNCS.ARRIVE.TRANS64.A1T0 RZ, [R19+UR11], RZ ;  /* 0x000000ff13ff79a7 */ /* 0x0001e2000810000b */
[----:B------:R-:W-:-:S11]  /*36d0*/  WARPGROUP.DEPBAR.LE gsb0, 0x0 ;  /* 0x00008000000079c5 */ /* 0x000fd60000010000 */
[----:B------:R-:W-:Y:S05]  /*36e0*/  @!P0 BRA `(.L_x_37) ;  /* 0x0000000000488947 */ /* 0x000fea0003800000 */
[----:B------:R-:W-:-:S13]  /*36f0*/  ISETP.NE.AND P0, PT, R134, 0x3, PT ;  /* 0x000000038600780c */ /* 0x000fda0003f05270 */
[----:B------:R-:W-:Y:S05]  /*3700*/  @!P0 BRA `(.L_x_38) ;  /* 0x0000000000048947 */ /* 0x000fea0003800000 */
[----:B------:R-:W-:Y:S01]  /*3710*/  BPT.TRAP 0x1 ;  /* 0x000000040000795c */ /* 0x000fe20000300000 */
.L_x_38:
[----:B------:R-:W-:-:S13]  /*3720*/  ISETP.NE.AND P0, PT, R13, RZ, PT ;  /* 0x000000ff0d00720c */ /* 0x000fda0003f05270 */
[----:B------:R-:W-:-:S05]  /*3730*/  VOTEU.ANY UP0, P0 ;  /* 0x00000000003f7886 */ /* 0x000fca0000000100 */
[----:B------:R-:W-:-:S06]  /*3740*/  @UP0 UIADD3 UR6, UR16, UR4, URZ ;  /* 0x0000000410060290 */ /* 0x000fcc000fffe03f */
[----:B------:R-:W-:Y:S02]  /*3750*/  IMAD.U32 R18, RZ, RZ, UR6 ;  /* 0x00000006ff127e24 */ /* 0x000fe4000f8e00ff */
[----:B------:R-:W-:Y:S02]  /*3760*/  IMAD.U32 R21, RZ, RZ, UR6 ;  /* 0x00000006ff157e24 */ /* 0x000fe4000f8e00ff */
[----:B0-----:R-:W-:-:S05]  /*3770*/  @P0 IMAD.WIDE.U32 R18, R18, -0x33333333, RZ ;  /* 0xcccccccd12120825 */ /* 0x001fca00078e00ff */
[----:B------:R-:W-:-:S05]  /*3780*/  @P0 SHF.R.U32.HI R18, RZ, 0x4, R19 ;  /* 0x00000004ff120819 */ /* 0x000fca0000011613 */
[----:B------:R-:W-:-:S05]  /*3790*/  @P0 IMAD R18, R18, -0x14, R21 ;  /* 0xffffffec12120824 */ /* 0x000fca00078e0215 */
[----:B------:R-:W-:-:S05]  /*37a0*/  @P0 LEA R18, R18, UR10, 0x3 ;  /* 0x0000000a12120c11 */ /* 0x000fca000f8e18ff */
[----:B------:R-:W-:-:S05]  /*37b0*/  @P0 VIADD R19, R18, 0xa0 ;  /* 0x000000a012130836 */ /* 0x000fca0000000000 */
[----:B------:R-:W-:-:S04]  /*37c0*/  @P0 PRMT R19, R12, 0x654, R19 ;  /* 0x000006540c130816 */ /* 0x000fc80000000013 */
[----:B------:R1:W-:Y:S01]  /*37d0*/  @P0 SYNCS.ARRIVE.TRANS64.RED.A1T0 RZ, [R19+URZ], RZ ;  /* 0x000000ff13ff09a7 */ /* 0x0003e2000810043f */
[----:B------:R-:W-:-:S13]  /*37e0*/  ISETP.GT.U32.AND P0, PT, R7, 0x1, PT ;  /* 0x000000010700780c */ /* 0x000fda0003f04070 */
[----:B-1----:R-:W-:Y:S05]  /*37f0*/  @P0 BRA `(.L_x_37) ;  /* 0x0000000000040947 */ /* 0x002fea0003800000 */
[----:B------:R-:W-:Y:S01]  /*3800*/  BPT.TRAP 0x1 ;  /* 0x000000040000795c */ /* 0x000fe20000300000 */
.L_x_37:
[----:B------:R-:W-:Y:S01]  /*3810*/  SHF.L.U32 R18, R135, 0x1f, RZ ;  /* 0x0000001f87127819 */ /* 0x000fe200000006ff */
[----:B------:R-:W-:Y:S01]  /*3820*/  UIADD3 UR4, UR9, UR4, URZ ;  /* 0x0000000409047290 */ /* 0x000fe2000fffe03f */
[----:B------:R-:W1:Y:S01]  /*3830*/  LDC R21, c[0x0][0x288] ;  /* 0x0000a200ff157b82 */ /* 0x000e620000000800 */
[----:B------:R-:W-:Y:S01]  /*3840*/  UISETP.GE.U32.AND UP1, UPT, UR9, 0x14, UPT ;  /* 0x000000140900788c */ /* 0x000fe2000bf26070 */
[----:B------:R-:W-:Y:S01]  /*3850*/  IMAD.SHL.U32 R24, R16, 0x2, RZ ;  /* 0x0000000210187824 */ /* 0x000fe200078e00ff */
[----:B------:R-:W-:Y:S02]  /*3860*/  UISETP.GT.U32.AND UP0, UPT, UR4, 0x13, UPT ;  /* 0x000000130400788c */ /* 0x000fe4000bf04070 */
[----:B------:R-:W-:Y:S02]  /*3870*/  UIMAD.WIDE.U32 UR12, UR4, -0x33333333, URZ ;  /* 0xcccccccd040c78a5 */ /* 0x000fe4000f8e003f */
[----:B------:R-:W-:Y:S01]  /*3880*/  UISETP.LT.U32.AND UP0, UPT, UR9, 0x14, UP0 ;  /* 0x000000140900788c */ /* 0x000fe20008701070 */
[----:B------:R-:W4:Y:S01]  /*3890*/  SYNCS.PHASECHK.TRANS64.TRYWAIT P0, [UR17+0x8], R18 ;  /* 0x00000812ff0075a7 */ /* 0x000f220008000151 */
[----:B------:R-:W-:Y:S01]  /*38a0*/  USHF.R.U32.HI UR12, URZ, 0x4, UR13 ;  /* 0x000000043f0c7899 */ /* 0x000fe2000801160d */
[----:B------:R-:W-:Y:S01]  /*38b0*/  SHF.R.S32.HI R25, RZ, 0x1f, R24 ;  /* 0x0000001fff197819 */ /* 0x000fe20000011418 */
[----:B------:R-:W-:-:S02]  /*38c0*/  USEL UR6, URZ, 0x1, !UP0 ;  /* 0x000000013f067887 */ /* 0x000fc4000c000000 */
[----:B------:R-:W-:Y:S02]  /*38d0*/  UIMAD UR4, UR12, -0x14, UR4 ;  /* 0xffffffec0c0478a4 */ /* 0x000fe4000f8e0204 */
[----:B------:R-:W-:-:S04]  /*38e0*/  ULOP3.LUT UR5, UR5, UR6, URZ, 0x3c, !UPT ;  /* 0x0000000605057292 */ /* 0x000fc8000f8e3c3f */
[----:B------:R-:W-:Y:S01]  /*38f0*/  @UP1 ULOP3.LUT UR5, UR5, 0x1, UR12, 0x78, !UPT ;  /* 0x0000000105051892 */ /* 0x000fe2000f8e780c */
[----:B-1--4-:R-:W-:Y:S11]  /*3900*/  @!P0 BRA `(.L_x_39) ;  /* 0x0000006000bc8947 */ /* 0x012ff60003800000 */
.L_x_197:
[----:B------:R-:W-:Y:S01]  /*3910*/  IMAD.SHL.U32 R26, R6, 0x40, RZ ;  /* 0x00000040061a7824 */ /* 0x000fe200078e00ff */
[----:B------:R-:W-:Y:S01]  /*3920*/  ULDC UR6, c[0x0][0x284] ;  /* 0x0000a10000067ab9 */ /* 0x000fe20000000800 */
[----:B------:R-:W-:Y:S01]  /*3930*/  IMAD R27, R5, 0x70, RZ ;  /* 0x00000070051b7824 */ /* 0x000fe200078e02ff */
[----:B------:R-:W-:Y:S01]  /*3940*/  SHF.R.S32.HI R33, RZ, 0x1f, R4 ;  /* 0x0000001fff217819 */ /* 0x000fe20000011404 */
[----:B------:R-:W-:Y:S01]  /*3950*/  ULDC.64 UR12, c[0x0][0x5d0] ;  /* 0x00017400000c7ab9 */ /* 0x000fe20000000a00 */
[----:B------:R-:W-:Y:S01]  /*3960*/  ISETP.GE.AND P0, PT, R26, UR6, PT ;  /* 0x000000061a007c0c */ /* 0x000fe2000bf06270 */
[----:B0-----:R-:W-:Y:S01]  /*3970*/  IMAD.WIDE.U32 R18, R4, UR12, R24 ;  /* 0x0000000c04127c25 */ /* 0x001fe2000f8e0018 */
[----:B------:R-:W-:Y:S02]  /*3980*/  SHF.R.S32.HI R32, RZ, 0x1f, R27 ;  /* 0x0000001fff207819 */ /* 0x000fe4000001141b */
[----:B------:R-:W-:Y:S01]  /*3990*/  ISETP.GE.OR P0, PT, R27, R21, P0 ;  /* 0x000000151b00720c */ /* 0x000fe20000706670 */
[----:B------:R-:W-:Y:S01]  /*39a0*/  IMAD R5, R33, UR12, RZ ;  /* 0x0000000c21057c24 */ /* 0x000fe2000f8e02ff */
[----:B------:R-:W-:-:S03]  /*39b0*/  IADD3 R18, P1, R27, R18, RZ ;  /* 0x000000121b127210 */ /* 0x000fc60007f3e0ff */
[----:B------:R-:W-:-:S05]  /*39c0*/  IMAD R5, R4, UR13, R5 ;  /* 0x0000000d04057c24 */ /* 0x000fca000f8e0205 */
[----:B------:R-:W-:-:S03]  /*39d0*/  IADD3.X R19, R32, R19, R5, P1, !PT ;  /* 0x0000001320137210 */ /* 0x000fc60000ffe405 */
[----:B------:R-:W-:Y:S05]  /*39e0*/  @P0 BRA `(.L_x_40) ;  /* 0x0000004000680947 */ /* 0x000fea0003800000 */
[----:B------:R-:W0:Y:S01]  /*39f0*/  LDC.64 R30, c[0x0][0x5c8] ;  /* 0x00017200ff1e7b82 */ /* 0x000e220000000a00 */
[----:B------:R-:W-:Y:S01]  /*3a00*/  IMAD.WIDE R28, R6, 0x40, R10 ;  /* 0x00000040061c7825 */ /* 0x000fe200078e020a */
[----:B------:R-:W-:Y:S01]  /*3a10*/  ULDC.64 UR12, c[0x0][0x5c0] ;  /* 0x00017000000c7ab9 */ /* 0x000fe20000000a00 */
[----:B------:R-:W-:Y:S02]  /*3a20*/  BSSY B0, `(.L_x_40) ;  /* 0x0000416000007945 */ /* 0x000fe40003800000 */
[-C--:B0-----:R-:W-:Y:S02]  /*3a30*/  IMAD R5, R29, R30.reuse, RZ ;  /* 0x0000001e1d057224 */ /* 0x081fe400078e02ff */
[----:B------:R-:W-:-:S04]  /*3a40*/  IMAD.WIDE.U32 R18, R28, R30, R18 ;  /* 0x0000001e1c127225 */ /* 0x000fc800078e0012 */
[----:B------:R-:W-:Y:S01]  /*3a50*/  IMAD R5, R28, R31, R5 ;  /* 0x0000001f1c057224 */ /* 0x000fe200078e0205 */
[----:B------:R-:W-:Y:S02]  /*3a60*/  LEA R20, P0, R30, R18, 0x3 ;  /* 0x000000121e147211 */ /* 0x000fe400078018ff */
[----:B------:R-:W-:Y:S01]  /*3a70*/  IADD3 R18, P1, R18, UR12, RZ ;  /* 0x0000000c12127c10 */ /* 0x000fe2000ff3e0ff */
[----:B------:R-:W-:Y:S01]  /*3a80*/  IMAD.IADD R19, R19, 0x1, R5 ;  /* 0x0000000113137824 */ /* 0x000fe200078e0205 */
[----:B------:R-:W-:Y:S01]  /*3a90*/  IADD3 R20, P2, R20, UR12, RZ ;  /* 0x0000000c14147c10 */ /* 0x000fe2000ff5e0ff */
[----:B------:R-:W-:-:S03]  /*3aa0*/  IMAD R5, R16, -0x2, R21 ;  /* 0xfffffffe10057824 */ /* 0x000fc600078e0215 */
[----:B------:R-:W-:Y:S02]  /*3ab0*/  LEA.HI.X R6, R30, R19, R31, 0x3, P0 ;  /* 0x000000131e067211 */ /* 0x000fe400000f1c1f */
[----:B---3-5:R-:W-:Y:S02]  /*3ac0*/  FSETP.NEU.AND P0, PT, R15, RZ, PT ;  /* 0x000000ff0f00720b */ /* 0x028fe40003f0d000 */
[----:B------:R-:W-:Y:S02]  /*3ad0*/  IADD3.X R19, R19, UR13, RZ, P1, !PT ;  /* 0x0000000d13137c10 */ /* 0x000fe40008ffe4ff */
[----:B------:R-:W-:Y:S01]  /*3ae0*/  IADD3.X R21, R6, UR13, RZ, P2, !PT ;  /* 0x0000000d06157c10 */ /* 0x000fe200097fe4ff */
[----:B------:R-:W-:Y:S02]  /*3af0*/  IMAD.IADD R6, R17, 0x1, -R26 ;  /* 0x0000000111067824 */ /* 0x000fe400078e0a1a */
[----:B------:R-:W-:-:S06]  /*3b00*/  IMAD.IADD R26, R5, 0x1, -R27 ;  /* 0x00000001051a7824 */ /* 0x000fcc00078e0a1b */
[----:B------:R-:W-:Y:S05]  /*3b10*/  @!P0 BRA `(.L_x_41) ;  /* 0x0000003000288947 */ /* 0x000fea0003800000 */
[----:B------:R-:W-:Y:S01]  /*3b20*/  ULDC.64 UR12, c[0x0][0x5b8] ;  /* 0x00016e00000c7ab9 */ /* 0x000fe20000000a00 */
[----:B------:R-:W-:Y:S01]  /*3b30*/  ULDC.64 UR14, c[0x0][0x5a8] ;  /* 0x00016a00000e7ab9 */ /* 0x000fe20000000a00 */
[----:B------:R-:W-:Y:S01]  /*3b40*/  IMAD.WIDE.U32 R24, R4, UR12, R24 ;  /* 0x0000000c04187c25 */ /* 0x000fe2000f8e0018 */
[----:B------:R-:W-:Y:S03]  /*3b50*/  BSSY B1, `(.L_x_42) ;  /* 0x0000010000017945 */ /* 0x000fe60003800000 */
[----:B------:R-:W-:Y:S01]  /*3b60*/  IMAD R5, R33, UR12, RZ ;  /* 0x0000000c21057c24 */ /* 0x000fe2000f8e02ff */
[----:B------:R-:W-:-:S03]  /*3b70*/  IADD3 R24, P0, R27, R24, RZ ;  /* 0x000000181b187210 */ /* 0x000fc60007f1e0ff */
[----:B------:R-:W-:Y:S01]  /*3b80*/  IMAD R5, R4, UR13, R5 ;  /* 0x0000000d04057c24 */ /* 0x000fe2000f8e0205 */
[----:B------:R-:W-:Y:S02]  /*3b90*/  ULDC.64 UR12, c[0x0][0x5b0] ;  /* 0x00016c00000c7ab9 */ /* 0x000fe40000000a00 */
[----:B------:R-:W-:Y:S02]  /*3ba0*/  IMAD R27, R29, UR12, RZ ;  /* 0x0000000c1d1b7c24 */ /* 0x000fe4000f8e02ff */
[----:B------:R-:W-:Y:S02]  /*3bb0*/  IADD3.X R25, R32, R25, R5, P0, !PT ;  /* 0x0000001920197210 */ /* 0x000fe400007fe405 */
[----:B------:R-:W-:Y:S01]  /*3bc0*/  ISETP.GE.AND P0, PT, R26, 0x1, PT ;  /* 0x000000011a00780c */ /* 0x000fe20003f06270 */
[C---:B------:R-:W-:Y:S02]  /*3bd0*/  IMAD R27, R28.reuse, UR13, R27 ;  /* 0x0000000d1c1b7c24 */ /* 0x040fe4000f8e021b */
[----:B------:R-:W-:Y:S01]  /*3be0*/  IMAD.WIDE.U32 R4, R28, UR12, R24 ;  /* 0x0000000c1c047c25 */ /* 0x000fe2000f8e0018 */
[----:B------:R-:W-:-:S02]  /*3bf0*/  ISETP.LT.OR P4, PT, R6, 0x1, !P0 ;  /* 0x000000010600780c */ /* 0x000fc40004781670 */
[----:B------:R-:W-:-:S04]  /*3c00*/  IADD3 R4, P1, R4, UR14, RZ ;  /* 0x0000000e04047c10 */ /* 0x000fc8000ff3e0ff */
[--C-:B------:R-:W-:Y:S02]  /*3c10*/  IADD3.X R5, R5, UR15, R27.reuse, P1, !PT ;  /* 0x0000000f05057c10 */ /* 0x100fe40008ffe41b */
[----:B------:R-:W-:-:S05]  /*3c20*/  PRMT R27, RZ, 0x7610, R27 ;  /* 0x00007610ff1b7816 */ /* 0x000fca000000001b */
[----:B------:R-:W-:Y:S05]  /*3c30*/  @P4 BRA `(.L_x_43) ;  /* 0x0000000000044947 */ /* 0x000fea0003800000 */
[----:B------:R0:W5:Y:S02]  /*3c40*/  LDG.E.U8 R27, desc[UR22][R4.64] ;  /* 0x00000016041b7981 */ /* 0x000164000c1e1100 */
.L_x_43:
[----:B------:R-:W-:Y:S05]  /*3c50*/  BSYNC B1 ;  /* 0x0000000000017941 */ /* 0x000fea0003800000 */
.L_x_42:
[----:B-----5:R-:W-:Y:S01]  /*3c60*/  LOP3.LUT R27, R27, 0xff, RZ, 0xc0, !PT ;  /* 0x000000ff1b1b7812 */ /* 0x020fe200078ec0ff */
[----:B------:R-:W-:Y:S01]  /*3c70*/  BSSY B1, `(.L_x_44) ;  /* 0x000000c000017945 */ /* 0x000fe20003800000 */
[----:B------:R-:W-:Y:S02]  /*3c80*/  ISETP.GE.AND P1, PT, R26, 0x2, PT ;  /* 0x000000021a00780c */ /* 0x000fe40003f26270 */
[----:B------:R-:W-:Y:S02]  /*3c90*/  F2FP.F16.E4M3.UNPACK_B R27, R27 ;  /* 0x0000001bff1b723e */ /* 0x000fe400020006ff */
[----:B------:R-:W-:-:S03]  /*3ca0*/  ISETP.LT.OR P2, PT, R6, 0x1, !P1 ;  /* 0x000000010600780c */ /* 0x000fc60004f41670 */
[----:B------:R-:W-:Y:S01]  /*3cb0*/  HADD2.F32 R30, -RZ, R27.H0_H0 ;  /* 0x2000001bff1e7230 */ /* 0x000fe20000004100 */
[----:B------:R-:W-:-:S04]  /*3cc0*/  PRMT R27, RZ, 0x7610, R27 ;  /* 0x00007610ff1b7816 */ /* 0x000fc8000000001b */
[----:B------:R-:W-:-:S04]  /*3cd0*/  FMUL R30, R30, R15 ;  /* 0x0000000f1e1e7220 */ /* 0x000fc80000400000 */
[----:B--2---:R-:W-:-:S05]  /*3ce0*/  FFMA R30, R133, R14, R30 ;  /* 0x0000000e851e7223 */ /* 0x004fca000000001e */
[----:B------:R-:W-:-:S05]  /*3cf0*/  F2FP.SATFINITE.E4M3.F32.PACK_AB_MERGE_C R31, RZ, R30, RZ ;  /* 0x0000001eff1f723e */ /* 0x000fca00048070ff */
[----:B------:R1:W-:Y:S01]  /*3d00*/  @!P4 STG.E.U8 desc[UR22][R18.64], R31 ;  /* 0x0000001f1200c986 */ /* 0x0003e2000c101116 */
[----:B------:R-:W-:Y:S05]  /*3d10*/  @P2 BRA `(.L_x_45) ;  /* 0x0000000000042947 */ /* 0x000fea0003800000 */
[----:B------:R2:W5:Y:S02]  /*3d20*/  LDG.E.U8 R27, desc[UR22][R4.64+0x1] ;  /* 0x00000116041b7981 */ /* 0x000564000c1e1100 */
.L_x_45:
[----:B------:R-:W-:Y:S05]  /*3d30*/  BSYNC B1 ;  /* 0x0000000000017941 */ /* 0x000fea0003800000 */
.L_x_44:
[----:B-----5:R-:W-:Y:S01]  /*3d40*/  LOP3.LUT R27, R27, 0xff, RZ, 0xc0, !PT ;  /* 0x000000ff1b1b7812 */ /* 0x020fe200078ec0ff */
[----:B------:R-:W-:Y:S01]  /*3d50*/  BSSY B1, `(.L_x_46) ;  /* 0x0000012000017945 */ /* 0x000fe20003800000 */
[----:B-1----:R-:W-:Y:S02]  /*3d60*/  IADD3 R31, P4, R28, 0x8, RZ ;  /* 0x000000081c1f7810 */ /* 0x002fe40007f9e0ff */
[----:B------:R-:W-:Y:S02]  /*3d70*/  F2FP.F16.E4M3.UNPACK_B R27, R27 ;  /* 0x0000001bff1b723e */ /* 0x000fe400020006ff */
[----:B------:R-:W-:Y:S01]  /*3d80*/  ISETP.LT.OR P0, PT, R6, 0x9, !P0 ;  /* 0x000000090600780c */ /* 0x000fe20004701670 */
[----:B------:R-:W-:Y:S02]  /*3d90*/  IMAD.X R29, RZ, RZ, R29, P4 ;  /* 0x000000ffff1d7224 */ /* 0x000fe400020e061d */
[----:B------:R-:W-:Y:S02]  /*3da0*/  HADD2.F32 R28, -RZ, R27.H0_H0 ;  /* 0x2000001bff1c7230 */ /* 0x000fe40000004100 */
[----:B------:R-:W-:-:S04]  /*3db0*/  IMAD.WIDE.U32 R24, R31, UR12, R24 ;  /* 0x0000000c1f187c25 */ /* 0x000fc8000f8e0018 */
[----:B------:R-:W-:Y:S01]  /*3dc0*/  FMUL R27, R28, R15 ;  /* 0x0000000f1c1b7220 */ /* 0x000fe20000400000 */
[----:B------:R-:W-:Y:S01]  /*3dd0*/  IMAD R28, R29, UR12, RZ ;  /* 0x0000000c1d1c7c24 */ /* 0x000fe2000f8e02ff */
[----:B------:R-:W-:Y:S02]  /*3de0*/  IADD3 R24, P4, R24, UR14, RZ ;  /* 0x0000000e18187c10 */ /* 0x000fe4000ff9e0ff */
[----:B------:R-:W-:Y:S01]  /*3df0*/  FFMA R27, R132, R14, R27 ;  /* 0x0000000e841b7223 */ /* 0x000fe2000000001b */
[----:B------:R-:W-:-:S04]  /*3e00*/  IMAD R31, R31, UR13, R28 ;  /* 0x0000000d1f1f7c24 */ /* 0x000fc8000f8e021c */
[----:B------:R-:W-:Y:S02]  /*3e10*/  F2FP.SATFINITE.E4M3.F32.PACK_AB_MERGE_C R29, RZ, R27, RZ ;  /* 0x0000001bff1d723e */ /* 0x000fe400048070ff */
[----:B------:R-:W-:Y:S02]  /*3e20*/  IADD3.X R25, R25, UR15, R31, P4, !PT ;  /* 0x0000000f19197c10 */ /* 0x000fe4000a7fe41f */
[----:B------:R-:W-:Y:S01]  /*3e30*/  PRMT R27, RZ, 0x7610, R27 ;  /* 0x00007610ff1b7816 */ /* 0x000fe2000000001b */
[----:B------:R1:W-:Y:S01]  /*3e40*/  @!P2 STG.E.U8 desc[UR22][R18.64+0x1], R29 ;  /* 0x0000011d1200a986 */ /* 0x0003e2000c101116 */
[----:B------:R-:W-:Y:S05]  /*3e50*/  @P0 BRA `(.L_x_47) ;  /* 0x0000000000040947 */ /* 0x000fea0003800000 */
[----:B------:R3:W5:Y:S02]  /*3e60*/  LDG.E.U8 R27, desc[UR22][R24.64] ;  /* 0x00000016181b7981 */ /* 0x000764000c1e1100 */
.L_x_47:
[----:B------:R-:W-:Y:S05]  /*3e70*/  BSYNC B1 ;  /* 0x0000000000017941 */ /* 0x000fea0003800000 */
.L_x_46:
[----:B-----5:R-:W-:Y:S01]  /*3e80*/  LOP3.LUT R27, R27, 0xff, RZ, 0xc0, !PT ;  /* 0x000000ff1b1b7812 */ /* 0x020fe200078ec0ff */
[----:B------:R-:W-:Y:S01]  /*3e90*/  BSSY B1, `(.L_x_48) ;  /* 0x000000b000017945 */ /* 0x000fe20003800000 */
[----:B------:R-:W-:Y:S02]  /*3ea0*/  ISETP.LT.OR P1, PT, R6, 0x9, !P1 ;  /* 0x000000090600780c */ /* 0x000fe40004f21670 */
[----:B------:R-:W-:-:S05]  /*3eb0*/  F2FP.F16.E4M3.UNPACK_B R27, R27 ;  /* 0x0000001bff1b723e */ /* 0x000fca00020006ff */
[----:B------:R-:W-:Y:S01]  /*3ec0*/  HADD2.F32 R28, -RZ, R27.H0_H0 ;  /* 0x2000001bff1c7230 */ /* 0x000fe20000004100 */
[----:B------:R-:W-:-:S04]  /*3ed0*/  PRMT R27, RZ, 0x7610, R27 ;  /* 0x00007610ff1b7816 */ /* 0x000fc8000000001b */
[----:B------:R-:W-:-:S04]  /*3ee0*/  FMUL R28, R28, R15 ;  /* 0x0000000f1c1c7220 */ /* 0x000fc80000400000 */
[----:B------:R-:W-:-:S05]  /*3ef0*/  FFMA R28, R131, R14, R28 ;  /* 0x0000000e831c7223 */ /* 0x000fca000000001c */
[----:B-1----:R-:W-:-:S05]  /*3f00*/  F2FP.SATFINITE.E4M3.F32.PACK_AB_MERGE_C R29, RZ, R28, RZ ;  /* 0x0000001cff1d723e */ /* 0x002fca00048070ff */
[----:B------:R1:W-:Y:S01]  /*3f10*/  @!P0 STG.E.U8 desc[UR22][R20.64], R29 ;  /* 0x0000001d14008986 */ /* 0x0003e2000c101116 */
[----:B------:R-:W-:Y:S05]  /*3f20*/  @P1 BRA `(.L_x_49) ;  /* 0x0000000000041947 */ /* 0x000fea0003800000 */
[----:B------:R4:W5:Y:S02]  /*3f30*/  LDG.E.U8 R27, desc[UR22][R24.64+0x1] ;  /* 0x00000116181b7981 */ /* 0x000964000c1e1100 */
.L_x_49:
[----:B------:R-:W-:Y:S05]  /*3f40*/  BSYNC B1 ;  /* 0x0000000000017941 */ /* 0x000fea0003800000 */
.L_x_48:
[----:B-----5:R-:W-:Y:S01]  /*3f50*/  LOP3.LUT R27, R27, 0xff, RZ, 0xc0, !PT ;  /* 0x000000ff1b1b7812 */ /* 0x020fe200078ec0ff */
[----:B------:R-:W-:Y:S01]  /*3f60*/  BSSY B1, `(.L_x_50) ;  /* 0x000000c000017945 */ /* 0x000fe20003800000 */
[----:B------:R-:W-:Y:S02]  /*3f70*/  ISETP.GE.AND P0, PT, R26, 0x9, PT ;  /* 0x000000091a00780c */ /* 0x000fe40003f06270 */
[----:B------:R-:W-:Y:S02]  /*3f80*/  F2FP.F16.E4M3.UNPACK_B R27, R27 ;  /* 0x0000001bff1b723e */ /* 0x000fe400020006ff */
[----:B------:R-:W-:-:S03]  /*3f90*/  ISETP.LT.OR P2, PT, R6, 0x1, !P0 ;  /* 0x000000010600780c */ /* 0x000fc60004741670 */
[----:B------:R-:W-:-:S05]  /*3fa0*/  HADD2.F32 R28, -RZ, R27.H0_H0 ;  /* 0x2000001bff1c7230 */ /* 0x000fca0000004100 */
[----:B------:R-:W-:-:S04]  /*3fb0*/  FMUL R27, R28, R15 ;  /* 0x0000000f1c1b7220 */ /* 0x000fc80000400000 */
[----:B------:R-:W-:-:S05]  /*3fc0*/  FFMA R27, R130, R14, R27 ;  /* 0x0000000e821b7223 */ /* 0x000fca000000001b */
[----:B-1----:R-:W-:Y:S02]  /*3fd0*/  F2FP.SATFINITE.E4M3.F32.PACK_AB_MERGE_C R29, RZ, R27, RZ ;  /* 0x0000001bff1d723e */ /* 0x002fe400048070ff */
[----:B------:R-:W-:-:S03]  /*3fe0*/  PRMT R27, RZ, 0x7610, R27 ;  /* 0x00007610ff1b7816 */ /* 0x000fc6000000001b */
[----:B------:R1:W-:Y:S01]  /*3ff0*/  @!P1 STG.E.U8 desc[UR22][R20.64+0x1], R29 ;  /* 0x0000011d14009986 */ /* 0x0003e2000c101116 */
[----:B------:R-:W-:Y:S05]  /*4000*/  @P2 BRA `(.L_x_51) ;  /* 0x0000000000042947 */ /* 0x000fea0003800000 */
[----:B------:R0:W5:Y:S02]  /*4010*/  LDG.E.U8 R27, desc[UR22][R4.64+0x8] ;  /* 0x00000816041b7981 */ /* 0x000164000c1e1100 */
.L_x_51:
[----:B------:R-:W-:Y:S05]  /*4020*/  BSYNC B1 ;  /* 0x0000000000017941 */ /* 0x000fea0003800000 */
.L_x_50:
        /* <DEDUP_REMOVED lines=13> */
.L_x_53:
[----:B------:R-:W-:Y:S05]  /*4100*/  BSYNC B1 ;  /* 0x0000000000017941 */ /* 0x000fea0003800000 */
.L_x_52:
[----:B-----5:R-:W-:Y:S01]  /*4110*/  LOP3.LUT R27, R27, 0xff, RZ, 0xc0, !PT ;  /* 0x000000ff1b1b7812 */ /* 0x020fe200078ec0ff */
[----:B------:R-:W-:Y:S01]  /*4120*/  BSSY B1, `(.L_x_54) ;  /* 0x000000b000017945 */ /* 0x000fe20003800000 */
[----:B------:R-:W-:Y:S02]  /*4130*/  ISETP.LT.OR P0, PT, R6, 0x9, !P0 ;  /* 0x000000090600780c */ /* 0x000fe40004701670 */
[----:B------:R-:W-:-:S05]  /*4140*/  F2FP.F16.E4M3.UNPACK_B R27, R27 ;  /* 0x0000001bff1b723e */ /* 0x000fca00020006ff */
        /* <DEDUP_REMOVED lines=8> */
.L_x_55:
[----:B------:R-:W-:Y:S05]  /*41d0*/  BSYNC B1 ;  /* 0x0000000000017941 */ /* 0x000fea0003800000 */
.L_x_54:
        /* <DEDUP_REMOVED lines=12> */
.L_x_57:
[----:B------:R-:W-:Y:S05]  /*42a0*/  BSYNC B1 ;  /* 0x0000000000017941 */ /* 0x000fea0003800000 */
.L_x_56:
        /* <DEDUP_REMOVED lines=13> */
.L_x_59:
[----:B------:R-:W-:Y:S05]  /*4380*/  BSYNC B1 ;  /* 0x0000000000017941 */ /* 0x000fea0003800000 */
.L_x_58:
        /* <DEDUP_REMOVED lines=13> */
.L_x_61:
[----:B------:R-:W-:Y:S05]  /*4460*/  BSYNC B1 ;  /* 0x0000000000017941 */ /* 0x000fea0003800000 */
.L_x_60:
        /* <DEDUP_REMOVED lines=12> */
.L_x_63:
[----:B------:R-:W-:Y:S05]  /*4530*/  BSYNC B1 ;  /* 0x0000000000017941 */ /* 0x000fea0003800000 */
.L_x_62:
        /* <DEDUP_REMOVED lines=12> */
.L_x_65:
[----:B------:R-:W-:Y:S05]  /*4600*/  BSYNC B1 ;  /* 0x0000000000017941 */ /* 0x000fea0003800000 */
.L_x_64:
        /* <DEDUP_REMOVED lines=13> */
.L_x_67:
[----:B------:R-:W-:Y:S05]  /*46e0*/  BSYNC B1 ;  /* 0x0000000000017941 */ /* 0x000fea0003800000 */
.L_x_66:
        /* <DEDUP_REMOVED lines=13> */
.L_x_69:
[----:B------:R-:W-:Y:S05]  /*47c0*/  BSYNC B1 ;  /* 0x0000000000017941 */ /* 0x000fea0003800000 */
.L_x_68:
        /* <DEDUP_REMOVED lines=12> */
.L_x_71:
[----:B------:R-:W-:Y:S05]  /*4890*/  BSYNC B1 ;  /* 0x0000000000017941 */ /* 0x000fea0003800000 */
.L_x_70:
        /* <DEDUP_REMOVED lines=12> */
.L_x_73:
[----:B------:R-:W-:Y:S05]  /*4960*/  BSYNC B1 ;  /* 0x0000000000017941 */ /* 0x000fea0003800000 */
.L_x_72:
        /* <DEDUP_REMOVED lines=13> */
.L_x_75:
[----:B------:R-:W-:Y:S05]  /*4a40*/  BSYNC B1 ;  /* 0x0000000000017941 */ /* 0x000fea0003800000 */
.L_x_74:
        /* <DEDUP_REMOVED lines=13> */
.L_x_77:
[----:B------:R-:W-:Y:S05]  /*4b20*/  BSYNC B1 ;  /* 0x0000000000017941 */ /* 0x000fea0003800000 */
.L_x_76:
        /* <DEDUP_REMOVED lines=12> */
.L_x_79:
[----:B------:R-:W-:Y:S05]  /*4bf0*/  BSYNC B1 ;  /* 0x0000000000017941 */ /* 0x000fea0003800000 */
.L_x_78:
        /* <DEDUP_REMOVED lines=12> */
.L_x_81:
[----:B------:R-:W-:Y:S05]  /*4cc0*/  BSYNC B1 ;  /* 0x0000000000017941 */ /* 0x000fea0003800000 */
.L_x_80:
        /* <DEDUP_REMOVED lines=13> */
.L_x_83:
[----:B------:R-:W-:Y:S05]  /*4da0*/  BSYNC B1 ;  /* 0x0000000000017941 */ /* 0x000fea0003800000 */
.L_x_82:
        /* <DEDUP_REMOVED lines=13> */
.L_x_85:
[----:B------:R-:W-:Y:S05]  /*4e80*/  BSYNC B1 ;  /* 0x0000000000017941 */ /* 0x000fea0003800000 */
.L_x_84:
        /* <DEDUP_REMOVED lines=12> */
.L_x_87:
[----:B------:R-:W-:Y:S05]  /*4f50*/  BSYNC B1 ;  /* 0x0000000000017941 */ /* 0x000fea0003800000 */
.L_x_86:
        /* <DEDUP_REMOVED lines=12> */
.L_x_89:
[----:B------:R-:W-:Y:S05]  /*5020*/  BSYNC B1 ;  /* 0x0000000000017941 */ /* 0x000fea0003800000 */
.L_x_88:
        /* <DEDUP_REMOVED lines=13> */
.L_x_91:
[----:B------:R-:W-:Y:S05]  /*5100*/  BSYNC B1 ;  /* 0x0000000000017941 */ /* 0x000fea0003800000 */
.L_x_90:
        /* <DEDUP_REMOVED lines=13> */
.L_x_93:
[----:B------:R-:W-:Y:S05]  /*51e0*/  BSYNC B1 ;  /* 0x0000000000017941 */ /* 0x000fea0003800000 */
.L_x_92:
        /* <DEDUP_REMOVED lines=12> */
.L_x_95:
[----:B------:R-:W-:Y:S05]  /*52b0*/  BSYNC B1 ;  /* 0x0000000000017941 */ /* 0x000fea0003800000 */
.L_x_94:
        /* <DEDUP_REMOVED lines=12> */
.L_x_97:
[----:B------:R-:W-:Y:S05]  /*5380*/  BSYNC B1 ;  /* 0x0000000000017941 */ /* 0x000fea0003800000 */
.L_x_96:
        /* <DEDUP_REMOVED lines=13> */
.L_x_99:
[----:B------:R-:W-:Y:S05]  /*5460*/  BSYNC B1 ;  /* 0x0000000000017941 */ /* 0x000fea0003800000 */
.L_x_98:
        /* <DEDUP_REMOVED lines=13> */
.L_x_101:
[----:B------:R-:W-:Y:S05]  /*5540*/  BSYNC B1 ;  /* 0x0000000000017941 */ /* 0x000fea0003800000 */
.L_x_100:
        /* <DEDUP_REMOVED lines=12> */
.L_x_103:
[----:B------:R-:W-:Y:S05]  /*5610*/  BSYNC B1 ;  /* 0x0000000000017941 */ /* 0x000fea0003800000 */
.L_x_102:
        /* <DEDUP_REMOVED lines=12> */
.L_x_105:
[----:B------:R-:W-:Y:S05]  /*56e0*/  BSYNC B1 ;  /* 0x0000000000017941 */ /* 0x000fea0003800000 */
.L_x_104:
        /* <DEDUP_REMOVED lines=13> */
.L_x_107:
[----:B------:R-:W-:Y:S05]  /*57c0*/  BSYNC B1 ;  /* 0x0000000000017941 */ /* 0x000fea0003800000 */
.L_x_106:
        /* <DEDUP_REMOVED lines=13> */
.L_x_109:
[----:B------:R-:W-:Y:S05]  /*58a0*/  BSYNC B1 ;  /* 0x0000000000017941 */ /* 0x000fea0003800000 */
.L_x_108:
        /* <DEDUP_REMOVED lines=12> */
.L_x_111:
[----:B------:R-:W-:Y:S05]  /*5970*/  BSYNC B1 ;  /* 0x0000000000017941 */ /* 0x000fea0003800000 */
.L_x_110:
        /* <DEDUP_REMOVED lines=12> */
.L_x_113:
[----:B------:R-:W-:Y:S05]  /*5a40*/  BSYNC B1 ;  /* 0x0000000000017941 */ /* 0x000fea0003800000 */
.L_x_112:
        /* <DEDUP_REMOVED lines=13> */
.L_x_115:
[----:B------:R-:W-:Y:S05]  /*5b20*/  BSYNC B1 ;  /* 0x0000000000017941 */ /* 0x000fea0003800000 */
.L_x_114:
        /* <DEDUP_REMOVED lines=13> */
.L_x_117:
[----:B------:R-:W-:Y:S05]  /*5c00*/  BSYNC B1 ;  /* 0x0000000000017941 */ /* 0x000fea0003800000 */
.L_x_116:
        /* <DEDUP_REMOVED lines=12> */
.L_x_119:
[----:B------:R-:W-:Y:S05]  /*5cd0*/  BSYNC B1 ;  /* 0x0000000000017941 */ /* 0x000fea0003800000 */
.L_x_118:
        /* <DEDUP_REMOVED lines=12> */
.L_x_121:
[----:B------:R-:W-:Y:S05]  /*5da0*/  BSYNC B1 ;  /* 0x0000000000017941 */ /* 0x000fea0003800000 */
.L_x_120:
        /* <DEDUP_REMOVED lines=13> */
.L_x_123:
[----:B------:R-:W-:Y:S05]  /*5e80*/  BSYNC B1 ;  /* 0x0000000000017941 */ /* 0x000fea0003800000 */
.L_x_122:
        /* <DEDUP_REMOVED lines=13> */
.L_x_125:
[----:B------:R-:W-:Y:S05]  /*5f60*/  BSYNC B1 ;  /* 0x0000000000017941 */ /* 0x000fea0003800000 */
.L_x_124:
        /* <DEDUP_REMOVED lines=12> */
.L_x_127:
[----:B------:R-:W-:Y:S05]  /*6030*/  BSYNC B1 ;  /* 0x0000000000017941 */ /* 0x000fea0003800000 */
.L_x_126:
        /* <DEDUP_REMOVED lines=12> */
.L_x_129:
[----:B------:R-:W-:Y:S05]  /*6100*/  BSYNC B1 ;  /* 0x0000000000017941 */ /* 0x000fea0003800000 */
.L_x_128:
        /* <DEDUP_REMOVED lines=13> */
.L_x_131:
[----:B------:R-:W-:Y:S05]  /*61e0*/  BSYNC B1 ;  /* 0x0000000000017941 */ /* 0x000fea0003800000 */
.L_x_130:
        /* <DEDUP_REMOVED lines=13> */
.L_x_133:
[----:B------:R-:W-:Y:S05]  /*62c0*/  BSYNC B1 ;  /* 0x0000000000017941 */ /* 0x000fea0003800000 */
.L_x_132:
        /* <DEDUP_REMOVED lines=12> */
.L_x_135:
[----:B------:R-:W-:Y:S05]  /*6390*/  BSYNC B1 ;  /* 0x0000000000017941 */ /* 0x000fea0003800000 */
.L_x_134:
        /* <DEDUP_REMOVED lines=12> */
.L_x_137:
[----:B------:R-:W-:Y:S05]  /*6460*/  BSYNC B1 ;  /* 0x0000000000017941 */ /* 0x000fea0003800000 */
.L_x_136:
        /* <DEDUP_REMOVED lines=13> */
.L_x_139:
[----:B------:R-:W-:Y:S05]  /*6540*/  BSYNC B1 ;  /* 0x0000000000017941 */ /* 0x000fea0003800000 */
.L_x_138:
        /* <DEDUP_REMOVED lines=13> */
.L_x_141:
[----:B------:R-:W-:Y:S05]  /*6620*/  BSYNC B1 ;  /* 0x0000000000017941 */ /* 0x000fea0003800000 */
.L_x_140:
        /* <DEDUP_REMOVED lines=12> */
.L_x_143:
[----:B------:R-:W-:Y:S05]  /*66f0*/  BSYNC B1 ;  /* 0x0000000000017941 */ /* 0x000fea0003800000 */
.L_x_142:
        /* <DEDUP_REMOVED lines=12> */
.L_x_145:
[----:B------:R-:W-:Y:S05]  /*67c0*/  BSYNC B1 ;  /* 0x0000000000017941 */ /* 0x000fea0003800000 */
.L_x_144:
        /* <DEDUP_REMOVED lines=13> */
.L_x_147:
[----:B------:R-:W-:Y:S05]  /*68a0*/  BSYNC B1 ;  /* 0x0000000000017941 */ /* 0x000fea0003800000 */
.L_x_146:
[----:B-----5:R-:W-:Y:S01]  /*68b0*/  LOP3.LUT R27, R27, 0xff, RZ, 0xc0, !PT ;  /* 0x000000ff1b1b7812 */ /* 0x020fe200078ec0ff */
[----:B------:R-:W-:Y:S01]  /*68c0*/  BSSY B1, `(.L_x_148) ;  /* 0x000000c000017945 */ /* 0x000fe20003800000 */
[----:B------:R-:W-:Y:S02]  /*68d0*/  ISETP.GE.AND P1, PT, R26, 0x6a, PT ;  /* 0x0000006a1a00780c */ /* 0x000fe40003f26270 */
[----:B------:R-:W-:Y:S02]  /*68e0*/  F2FP.F16.E4M3.UNPACK_B R27, R27 ;  /* 0x0000001bff1b723e */ /* 0x000fe400020006ff */
[----:B------:R-:W-:Y:S02]  /*68f0*/  ISETP.LT.OR P4, PT, R6, 0x1, !P1 ;  /* 0x000000010600780c */ /* 0x000fe40004f81670 */
[----:B------:R-:W-:Y:S01]  /*6900*/  PRMT R26, RZ, 0x7610, R26 ;  /* 0x00007610ff1a7816 */ /* 0x000fe2000000001a */
[----:B------:R-:W-:-:S05]  /*6910*/  HADD2.F32 R28, -RZ, R27.H0_H0 ;  /* 0x2000001bff1c7230 */ /* 0x000fca0000004100 */
[----:B------:R-:W-:-:S04]  /*6920*/  FMUL R28, R28, R15 ;  /* 0x0000000f1c1c7220 */ /* 0x000fc80000400000 */
[----:B------:R-:W-:-:S05]  /*6930*/  FFMA R28, R81, R14, R28 ;  /* 0x0000000e511c7223 */ /* 0x000fca000000001c */
[----:B------:R-:W-:-:S05]  /*6940*/  F2FP.SATFINITE.E4M3.F32.PACK_AB_MERGE_C R27, RZ, R28, RZ ;  /* 0x0000001cff1b723e */ /* 0x000fca00048070ff */
[----:B------:R0:W-:Y:S01]  /*6950*/  @!P2 STG.E.U8 desc[UR22][R18.64+0x68], R27 ;  /* 0x0000681b1200a986 */ /* 0x0001e2000c101116 */
[----:B------:R-:W-:Y:S05]  /*6960*/  @P4 BRA `(.L_x_149) ;  /* 0x0000000000044947 */ /* 0x000fea0003800000 */
[----:B------:R0:W5:Y:S02]  /*6970*/  LDG.E.U8 R26, desc[UR22][R4.64+0x69] ;  /* 0x00006916041a7981 */ /* 0x000164000c1e1100 */
.L_x_149:
[----:B------:R-:W-:Y:S05]  /*6980*/  BSYNC B1 ;  /* 0x0000000000017941 */ /* 0x000fea0003800000 */
.L_x_148:
[----:B-----5:R-:W-:Y:S01]  /*6990*/  LOP3.LUT R26, R26, 0xff, RZ, 0xc0, !PT ;  /* 0x000000ff1a1a7812 */ /* 0x020fe200078ec0ff */
[----:B------:R-:W-:Y:S01]  /*69a0*/  BSSY B1, `(.L_x_150) ;  /* 0x000000b000017945 */ /* 0x000fe20003800000 */
[----:B------:R-:W-:Y:S02]  /*69b0*/  ISETP.LT.OR P0, PT, R6, 0x9, !P0 ;  /* 0x000000090600780c */ /* 0x000fe40004701670 */
[----:B------:R-:W-:Y:S02]  /*69c0*/  F2FP.F16.E4M3.UNPACK_B R26, R26 ;  /* 0x0000001aff1a723e */ /* 0x000fe400020006ff */
[----:B0-2---:R-:W-:-:S03]  /*69d0*/  PRMT R4, RZ, 0x7610, R4 ;  /* 0x00007610ff047816 */ /* 0x005fc60000000004 */
[----:B------:R-:W-:-:S05]  /*69e0*/  HADD2.F32 R26, -RZ, R26.H0_H0 ;  /* 0x2000001aff1a7230 */ /* 0x000fca0000004100 */
[----:B------:R-:W-:-:S04]  /*69f0*/  FMUL R5, R26, R15 ;  /* 0x0000000f1a057220 */ /* 0x000fc80000400000 */
[----:B------:R-:W-:-:S05]  /*6a00*/  FFMA R5, R80, R14, R5 ;  /* 0x0000000e50057223 */ /* 0x000fca0000000005 */
[----:B------:R-:W-:-:S05]  /*6a10*/  F2FP.SATFINITE.E4M3.F32.PACK_AB_MERGE_C R5, RZ, R5, RZ ;  /* 0x00000005ff05723e */ /* 0x000fca00048070ff */
[----:B------:R0:W-:Y:S01]  /*6a20*/  @!P4 STG.E.U8 desc[UR22][R18.64+0x69], R5 ;  /* 0x000069051200c986 */ /* 0x0001e2000c101116 */
[----:B------:R-:W-:Y:S05]  /*6a30*/  @P0 BRA `(.L_x_151) ;  /* 0x0000000000040947 */ /* 0x000fea0003800000 */
[----:B------:R2:W5:Y:S02]  /*6a40*/  LDG.E.U8 R4, desc[UR22][R24.64+0x68] ;  /* 0x0000681618047981 */ /* 0x000564000c1e1100 */
.L_x_151:
[----:B------:R-:W-:Y:S05]  /*6a50*/  BSYNC B1 ;  /* 0x0000000000017941 */ /* 0x000fea0003800000 */
.L_x_150:
[----:B-----5:R-:W-:Y:S01]  /*6a60*/  LOP3.LUT R4, R4, 0xff, RZ, 0xc0, !PT ;  /* 0x000000ff04047812 */ /* 0x020fe200078ec0ff */
[----:B------:R-:W-:Y:S01]  /*6a70*/  BSSY B1, `(.L_x_152) ;  /* 0x000000b000017945 */ /* 0x000fe20003800000 */
[----:B------:R-:W-:Y:S02]  /*6a80*/  ISETP.LT.OR P1, PT, R6, 0x9, !P1 ;  /* 0x000000090600780c */ /* 0x000fe40004f21670 */
[----:B------:R-:W-:-:S05]  /*6a90*/  F2FP.F16.E4M3.UNPACK_B R4, R4 ;  /* 0x00000004ff04723e */ /* 0x000fca00020006ff */
[----:B------:R-:W-:-:S05]  /*6aa0*/  HADD2.F32 R4, -RZ, R4.H0_H0 ;  /* 0x20000004ff047230 */ /* 0x000fca0000004100 */
[----:B------:R-:W-:-:S04]  /*6ab0*/  FMUL R4, R4, R15 ;  /* 0x0000000f04047220 */ /* 0x000fc80000400000 */
[----:B------:R-:W-:-:S05]  /*6ac0*/  FFMA R4, R23, R14, R4 ;  /* 0x0000000e17047223 */ /* 0x000fca0000000004 */
[----:B0-----:R-:W-:Y:S02]  /*6ad0*/  F2FP.SATFINITE.E4M3.F32.PACK_AB_MERGE_C R5, RZ, R4, RZ ;  /* 0x00000004ff05723e */ /* 0x001fe400048070ff */
[----:B------:R-:W-:-:S03]  /*6ae0*/  PRMT R4, RZ, 0x7610, R4 ;  /* 0x00007610ff047816 */ /* 0x000fc60000000004 */
[----:B------:R0:W-:Y:S01]  /*6af0*/  @!P0 STG.E.U8 desc[UR22][R20.64+0x68], R5 ;  /* 0x0000680514008986 */ /* 0x0001e2000c101116 */
[----:B------:R-:W-:Y:S05]  /*6b00*/  @P1 BRA `(.L_x_153) ;  /* 0x0000000000041947 */ /* 0x000fea0003800000 */
[----:B------:R0:W5:Y:S02]  /*6b10*/  LDG.E.U8 R4, desc[UR22][R24.64+0x69] ;  /* 0x0000691618047981 */ /* 0x000164000c1e1100 */
.L_x_153:
[----:B------:R-:W-:Y:S05]  /*6b20*/  BSYNC B1 ;  /* 0x0000000000017941 */ /* 0x000fea0003800000 */
.L_x_152:
[----:B------:R-:W-:Y:S05]  /*6b30*/  @P1 BRA `(.L_x_154) ;  /* 0x0000001000101947 */ /* 0x000fea0003800000 */
[----:B-----5:R-:W-:-:S04]  /*6b40*/  LOP3.LUT R4, R4, 0xff, RZ, 0xc0, !PT ;  /* 0x000000ff04047812 */ /* 0x020fc800078ec0ff */
[----:B------:R-:W-:-:S05]  /*6b50*/  F2FP.F16.E4M3.UNPACK_B R4, R4 ;  /* 0x00000004ff04723e */ /* 0x000fca00020006ff */
[----:B------:R-:W-:-:S05]  /*6b60*/  HADD2.F32 R4, -RZ, R4.H0_H0 ;  /* 0x20000004ff047230 */ /* 0x000fca0000004100 */
[----:B0-----:R-:W-:-:S04]  /*6b70*/  FMUL R5, R4, R15 ;  /* 0x0000000f04057220 */ /* 0x001fc80000400000 */
[----:B------:R-:W-:-:S05]  /*6b80*/  FFMA R5, R22, R14, R5 ;  /* 0x0000000e16057223 */ /* 0x000fca0000000005 */
[----:B------:R-:W-:-:S05]  /*6b90*/  F2FP.SATFINITE.E4M3.F32.PACK_AB_MERGE_C R5, RZ, R5, RZ ;  /* 0x00000005ff05723e */ /* 0x000fca00048070ff */
[----:B------:R0:W-:Y:S01]  /*6ba0*/  STG.E.U8 desc[UR22][R20.64+0x69], R5 ;  /* 0x0000690514007986 */ /* 0x0001e2000c101116 */
[----:B------:R-:W-:Y:S05]  /*6bb0*/  BRA `(.L_x_154) ;  /* 0x0000000c00f07947 */ /* 0x000fea0003800000 */
.L_x_41:
[----:B------:R-:W-:Y:S01]  /*6bc0*/  ISETP.GE.AND P0, PT, R26, 0x2, PT ;  /* 0x000000021a00780c */ /* 0x000fe20003f06270 */
[-C--:B--2---:R-:W-:Y:S01]  /*6bd0*/  FMUL R132, R132, R14.reuse ;  /* 0x0000000e84847220 */ /* 0x084fe20000400000 */
[----:B------:R-:W-:Y:S01]  /*6be0*/  ISETP.GE.AND P1, PT, R26, 0x1, PT ;  /* 0x000000011a00780c */ /* 0x000fe20003f26270 */
[-C--:B------:R-:W-:Y:S01]  /*6bf0*/  FMUL R133, R133, R14.reuse ;  /* 0x0000000e85857220 */ /* 0x080fe20000400000 */
[----:B------:R-:W-:Y:S01]  /*6c00*/  ISETP.LT.OR P4, PT, R6, 0x1, !P0 ;  /* 0x000000010600780c */ /* 0x000fe20004781670 */
[-C--:B------:R-:W-:Y:S01]  /*6c10*/  FMUL R130, R130, R14.reuse ;  /* 0x0000000e82827220 */ /* 0x080fe20000400000 */
[----:B------:R-:W-:Y:S01]  /*6c20*/  ISETP.LT.OR P2, PT, R6, 0x1, !P1 ;  /* 0x000000010600780c */ /* 0x000fe20004f41670 */
[----:B------:R-:W-:Y:S01]  /*6c30*/  FMUL R131, R131, R14 ;  /* 0x0000000e83837220 */ /* 0x000fe20000400000 */
[----:B------:R-:W-:Y:S01]  /*6c40*/  F2FP.SATFINITE.E4M3.F32.PACK_AB_MERGE_C R5, RZ, R132, RZ ;  /* 0x00000084ff05723e */ /* 0x000fe200048070ff */
[-C--:B------:R-:W-:Y:S01]  /*6c50*/  FMUL R129, R129, R14.reuse ;  /* 0x0000000e81817220 */ /* 0x080fe20000400000 */
[----:B------:R-:W-:Y:S01]  /*6c60*/  F2FP.SATFINITE.E4M3.F32.PACK_AB_MERGE_C R133, RZ, R133, RZ ;  /* 0x00000085ff85723e */ /* 0x000fe200048070ff */
[-C--:B------:R-:W-:Y:S01]  /*6c70*/  FMUL R128, R128, R14.reuse ;  /* 0x0000000e80807220 */ /* 0x080fe20000400000 */
[C---:B------:R-:W-:Y:S01]  /*6c80*/  ISETP.LT.OR P0, PT, R6.reuse, 0x9, !P0 ;  /* 0x000000090600780c */ /* 0x040fe20004701670 */
[-C--:B------:R-:W-:Y:S01]  /*6c90*/  FMUL R127, R127, R14.reuse ;  /* 0x0000000e7f7f7220 */ /* 0x080fe20000400000 */
[----:B------:R-:W-:Y:S01]  /*6ca0*/  ISETP.LT.OR P1, PT, R6, 0x9, !P1 ;  /* 0x000000090600780c */ /* 0x000fe20004f21670 */
[-C--:B------:R-:W-:Y:S01]  /*6cb0*/  FMUL R126, R126, R14.reuse ;  /* 0x0000000e7e7e7220 */ /* 0x080fe20000400000 */
[----:B------:R-:W-:Y:S01]  /*6cc0*/  F2FP.SATFINITE.E4M3.F32.PACK_AB_MERGE_C R131, RZ, R131, RZ ;  /* 0x00000083ff83723e */ /* 0x000fe200048070ff */
[----:B------:R0:W-:Y:S01]  /*6cd0*/  @!P4 STG.E.U8 desc[UR22][R18.64+0x1], R5 ;  /* 0x000001051200c986 */ /* 0x0001e2000c101116 */
[C---:B------:R-:W-:Y:S01]  /*6ce0*/  ISETP.GE.AND P4, PT, R26.reuse, 0x9, PT ;  /* 0x000000091a00780c */ /* 0x040fe20003f86270 */
[-C--:B------:R-:W-:Y:S01]  /*6cf0*/  FMUL R125, R125, R14.reuse ;  /* 0x0000000e7d7d7220 */ /* 0x080fe20000400000 */
[----:B------:R-:W-:Y:S01]  /*6d00*/  F2FP.SATFINITE.E4M3.F32.PACK_AB_MERGE_C R129, RZ, R129, RZ ;  /* 0x00000081ff81723e */ /* 0x000fe200048070ff */
[----:B------:R-:W-:Y:S01]  /*6d10*/  @!P2 STG.E.U8 desc[UR22][R18.64], R133 ;  /* 0x000000851200a986 */ /* 0x000fe2000c101116 */
[----:B------:R-:W-:Y:S01]  /*6d20*/  ISETP.GE.AND P2, PT, R26, 0xa, PT ;  /* 0x0000000a1a00780c */ /* 0x000fe20003f46270 */
[-C--:B------:R-:W-:Y:S01]  /*6d30*/  FMUL R124, R124, R14.reuse ;  /* 0x0000000e7c7c7220 */ /* 0x080fe20000400000 */
[C---:B------:R-:W-:Y:S01]  /*6d40*/  ISETP.LT.OR P5, PT, R6.reuse, 0x1, !P4 ;  /* 0x000000010600780c */ /* 0x040fe200067a1670 */
[-C--:B------:R-:W-:Y:S01]  /*6d50*/  FMUL R123, R123, R14.reuse ;  /* 0x0000000e7b7b7220 */ /* 0x080fe20000400000 */
[C---:B------:R-:W-:Y:S01]  /*6d60*/  ISETP.LT.OR P6, PT, R6.reuse, 0x1, !P2 ;  /* 0x000000010600780c */ /* 0x040fe200057c1670 */
[----:B------:R-:W-:Y:S01]  /*6d70*/  @!P1 STG.E.U8 desc[UR22][R20.64], R131 ;  /* 0x0000008314009986 */ /* 0x000fe2000c101116 */
[----:B------:R-:W-:Y:S01]  /*6d80*/  ISETP.LT.OR P4, PT, R6, 0x9, !P4 ;  /* 0x000000090600780c */ /* 0x000fe20006781670 */
[----:B------:R-:W-:Y:S01]  /*6d90*/  FMUL R122, R122, R14 ;  /* 0x0000000e7a7a7220 */ /* 0x000fe20000400000 */
[----:B0-----:R-:W-:Y:S01]  /*6da0*/  F2FP.SATFINITE.E4M3.F32.PACK_AB_MERGE_C R5, RZ, R130, RZ ;  /* 0x00000082ff05723e */ /* 0x001fe200048070ff */
[----:B------:R-:W-:Y:S01]  /*6db0*/  FMUL R121, R121, R14 ;  /* 0x0000000e79797220 */ /* 0x000fe20000400000 */
[----:B------:R-:W-:Y:S01]  /*6dc0*/  F2FP.SATFINITE.E4M3.F32.PACK_AB_MERGE_C R25, RZ, R128, RZ ;  /* 0x00000080ff19723e */ /* 0x000fe200048070ff */
[-C--:B------:R-:W-:Y:S01]  /*6dd0*/  FMUL R120, R120, R14.reuse ;  /* 0x0000000e78787220 */ /* 0x080fe20000400000 */
[----:B------:R-:W-:Y:S01]  /*6de0*/  ISETP.LT.OR P2, PT, R6, 0x9, !P2 ;  /* 0x000000090600780c */ /* 0x000fe20005741670 */
[----:B------:R0:W-:Y:S01]  /*6df0*/  @!P0 STG.E.U8 desc[UR22][R20.64+0x1], R5 ;  /* 0x0000010514008986 */ /* 0x0001e2000c101116 */
[C---:B------:R-:W-:Y:S01]  /*6e00*/  ISETP.GE.AND P0, PT, R26.reuse, 0x11, PT ;  /* 0x000000111a00780c */ /* 0x040fe20003f06270 */
[-C--:B------:R-:W-:Y:S01]  /*6e10*/  FMUL R119, R119, R14.reuse ;  /* 0x0000000e77777220 */ /* 0x080fe20000400000 */
[----:B------:R-:W-:Y:S01]  /*6e20*/  ISETP.GE.AND P1, PT, R26, 0x12, PT ;  /* 0x000000121a00780c */ /* 0x000fe20003f26270 */
[----:B------:R-:W-:Y:S01]  /*6e30*/  @!P5 STG.E.U8 desc[UR22][R18.64+0x8], R129 ;  /* 0x000008811200d986 */ /* 0x000fe2000c101116 */
[----:B------:R-:W-:Y:S01]  /*6e40*/  ISETP.LT.OR P5, PT, R6, 0x1, !P0 ;  /* 0x000000010600780c */ /* 0x000fe200047a1670 */
[-C--:B------:R-:W-:Y:S01]  /*6e50*/  FMUL R118, R118, R14.reuse ;  /* 0x0000000e76767220 */ /* 0x080fe20000400000 */
[----:B------:R-:W-:Y:S01]  /*6e60*/  F2FP.SATFINITE.E4M3.F32.PACK_AB_MERGE_C R127, RZ, R127, RZ ;  /* 0x0000007fff7f723e */ /* 0x000fe200048070ff */
[----:B------:R1:W-:Y:S01]  /*6e70*/  @!P6 STG.E.U8 desc[UR22][R18.64+0x9], R25 ;  /* 0x000009191200e986 */ /* 0x0003e2000c101116 */
[----:B------:R-:W-:Y:S01]  /*6e80*/  ISETP.LT.OR P6, PT, R6, 0x1, !P1 ;  /* 0x000000010600780c */ /* 0x000fe20004fc1670 */
[----:B------:R-:W-:Y:S01]  /*6e90*/  FMUL R117, R117, R14 ;  /* 0x0000000e75757220 */ /* 0x000fe20000400000 */
[----:B------:R-:W-:Y:S01]  /*6ea0*/  F2FP.SATFINITE.E4M3.F32.PACK_AB_MERGE_C R125, RZ, R125, RZ ;  /* 0x0000007dff7d723e */ /* 0x000fe200048070ff */
[----:B------:R-:W-:Y:S01]  /*6eb0*/  @!P4 STG.E.U8 desc[UR22][R20.64+0x8], R127 ;  /* 0x0000087f1400c986 */ /* 0x000fe2000c101116 */
[----:B0-----:R-:W-:Y:S01]  /*6ec0*/  F2FP.SATFINITE.E4M3.F32.PACK_AB_MERGE_C R5, RZ, R126, RZ ;  /* 0x0000007eff05723e */ /* 0x001fe200048070ff */
[-C--:B------:R-:W-:Y:S01]  /*6ed0*/  FMUL R116, R116, R14.reuse ;  /* 0x0000000e74747220 */ /* 0x080fe20000400000 */
[----:B------:R-:W-:Y:S01]  /*6ee0*/  ISETP.GE.AND P4, PT, R26, 0x19, PT ;  /* 0x000000191a00780c */ /* 0x000fe20003f86270 */
[-C--:B------:R-:W-:Y:S01]  /*6ef0*/  FMUL R115, R115, R14.reuse ;  /* 0x0000000e73737220 */ /* 0x080fe20000400000 */
[C---:B------:R-:W-:Y:S01]  /*6f00*/  ISETP.LT.OR P0, PT, R6.reuse, 0x9, !P0 ;  /* 0x000000090600780c */ /* 0x040fe20004701670 */
[----:B------:R0:W-:Y:S01]  /*6f10*/  @!P2 STG.E.U8 desc[UR22][R20.64+0x9], R5 ;  /* 0x000009051400a986 */ /* 0x0001e2000c101116 */
[----:B------:R-:W-:Y:S01]  /*6f20*/  ISETP.LT.OR P1, PT, R6, 0x9, !P1 ;  /* 0x000000090600780c */ /* 0x000fe20004f21670 */
[----:B------:R-:W-:Y:S01]  /*6f30*/  FMUL R114, R114, R14 ;  /* 0x0000000e72727220 */ /* 0x000fe20000400000 */
[----:B-1----:R-:W-:Y:S01]  /*6f40*/  F2FP.SATFINITE.E4M3.F32.PACK_AB_MERGE_C R25, RZ, R124, RZ ;  /* 0x0000007cff19723e */ /* 0x002fe200048070ff */
[----:B------:R-:W-:Y:S01]  /*6f50*/  @!P5 STG.E.U8 desc[UR22][R18.64+0x10], R125 ;  /* 0x0000107d1200d986 */ /* 0x000fe2000c101116 */
[----:B------:R-:W-:Y:S01]  /*6f60*/  ISETP.GE.AND P2, PT, R26, 0x1a, PT ;  /* 0x0000001a1a00780c */ /* 0x000fe20003f46270 */
[-C--:B------:R-:W-:Y:S01]  /*6f70*/  FMUL R113, R113, R14.reuse ;  /* 0x0000000e71717220 */ /* 0x080fe20000400000 */
[C---:B------:R-:W-:Y:S01]  /*6f80*/  ISETP.LT.OR P5, PT, R6.reuse, 0x1, !P4 ;  /* 0x000000010600780c */ /* 0x040fe200067a1670 */
[----:B------:R1:W-:Y:S01]  /*6f90*/  @!P6 STG.E.U8 desc[UR22][R18.64+0x11], R25 ;  /* 0x000011191200e986 */ /* 0x0003e2000c101116 */
[----:B------:R-:W-:Y:S01]  /*6fa0*/  ISETP.LT.OR P6, PT, R6, 0x1, !P2 ;  /* 0x000000010600780c */ /* 0x000fe200057c1670 */
[-C--:B------:R-:W-:Y:S01]  /*6fb0*/  FMUL R112, R112, R14.reuse ;  /* 0x0000000e70707220 */ /* 0x080fe20000400000 */
[----:B------:R-:W-:Y:S01]  /*6fc0*/  F2FP.SATFINITE.E4M3.F32.PACK_AB_MERGE_C R123, RZ, R123, RZ ;  /* 0x0000007bff7b723e */ /* 0x000fe200048070ff */
[----:B------:R-:W-:Y:S01]  /*6fd0*/  FMUL R111, R111, R14 ;  /* 0x0000000e6f6f7220 */ /* 0x000fe20000400000 */
[----:B0-----:R-:W-:Y:S01]  /*6fe0*/  F2FP.SATFINITE.E4M3.F32.PACK_AB_MERGE_C R5, RZ, R122, RZ ;  /* 0x0000007aff05723e */ /* 0x001fe200048070ff */
[-C--:B------:R-:W-:Y:S01]  /*6ff0*/  FMUL R110, R110, R14.reuse ;  /* 0x0000000e6e6e7220 */ /* 0x080fe20000400000 */
[----:B------:R-:W-:Y:S01]  /*7000*/  F2FP.SATFINITE.E4M3.F32.PACK_AB_MERGE_C R121, RZ, R121, RZ ;  /* 0x00000079ff79723e */ /* 0x000fe200048070ff */
[----:B------:R-:W-:Y:S01]  /*7010*/  @!P0 STG.E.U8 desc[UR22][R20.64+0x10], R123 ;  /* 0x0000107b14008986 */ /* 0x000fe2000c101116 */
[----:B------:R-:W-:Y:S01]  /*7020*/  ISETP.GE.AND P0, PT, R26, 0x21, PT ;  /* 0x000000211a00780c */ /* 0x000fe20003f06270 */
[----:B------:R-:W-:Y:S01]  /*7030*/  FMUL R109, R109, R14 ;  /* 0x0000000e6d6d7220 */ /* 0x000fe20000400000 */
[----:B------:R-:W-:Y:S01]  /*7040*/  ISETP.LT.OR P4, PT, R6, 0x9, !P4 ;  /* 0x000000090600780c */ /* 0x000fe20006781670 */
[----:B------:R0:W-:Y:S01]  /*7050*/  @!P1 STG.E.U8 desc[UR22][R20.64+0x11], R5 ;  /* 0x0000110514009986 */ /* 0x0001e2000c101116 */
[----:B-1----:R-:W-:Y:S01]  /*7060*/  F2FP.SATFINITE.E4M3.F32.PACK_AB_MERGE_C R25, RZ, R120, RZ ;  /* 0x00000078ff19723e */ /* 0x002fe200048070ff */
[-C--:B------:R-:W-:Y:S01]  /*7070*/  FMUL R108, R108, R14.reuse ;  /* 0x0000000e6c6c7220 */ /* 0x080fe20000400000 */
[----:B------:R-:W-:Y:S01]  /*7080*/  ISETP.LT.OR P2, PT, R6, 0x9, !P2 ;  /* 0x000000090600780c */ /* 0x000fe20005741670 */
        /* <DEDUP_REMOVED lines=13> */
[C---:B------:R-:W-:Y:S01]  /*7160*/  ISETP.LT.OR P0, PT, R6.reuse, 0x9, !P0 ;  /* 0x000000090600780c */ /* 0x040fe20004701670 */
[----:B------:R-:W-:Y:S01]  /*7170*/  FMUL R103, R103, R14 ;  /* 0x0000000e67677220 */ /* 0x000fe20000400000 */
[----:B------:R-:W-:Y:S01]  /*7180*/  ISETP.LT.OR P5, PT, R6, 0x9, !P5 ;  /* 0x000000090600780c */ /* 0x000fe20006fa1670 */
[----:B------:R0:W-:Y:S01]  /*7190*/  @!P2 STG.E.U8 desc[UR22][R20.64+0x19], R5 ;  /* 0x000019051400a986 */ /* 0x0001e2000c101116 */
[----:B-1----:R-:W-:Y:S01]  /*71a0*/  F2FP.SATFINITE.E4M3.F32.PACK_AB_MERGE_C R25, RZ, R116, RZ ;  /* 0x00000074ff19723e */ /* 0x002fe200048070ff */
[-C--:B------:R-:W-:Y:S01]  /*71b0*/  FMUL R102, R102, R14.reuse ;  /* 0x0000000e66667220 */ /* 0x080fe20000400000 */
[----:B------:R-:W-:Y:S01]  /*71c0*/  F2FP.SATFINITE.E4M3.F32.PACK_AB_MERGE_C R115, RZ, R115, RZ ;  /* 0x00000073ff73723e */ /* 0x000fe200048070ff */
[----:B------:R-:W-:Y:S01]  /*71d0*/  @!P1 STG.E.U8 desc[UR22][R18.64+0x20], R117 ;  /* 0x0000207512009986 */ /* 0x000fe2000c101116 */
[C---:B------:R-:W-:Y:S01]  /*71e0*/  ISETP.GE.AND P1, PT, R26.reuse, 0x2a, PT ;  /* 0x0000002a1a00780c */ /* 0x040fe20003f26270 */
[-C--:B------:R-:W-:Y:S01]  /*71f0*/  FMUL R101, R101, R14.reuse ;  /* 0x0000000e65657220 */ /* 0x080fe20000400000 */
[----:B------:R-:W-:Y:S01]  /*7200*/  F2FP.SATFINITE.E4M3.F32.PACK_AB_MERGE_C R113, RZ, R113, RZ ;  /* 0x00000071ff71723e */ /* 0x000fe200048070ff */
[----:B------:R1:W-:Y:S01]  /*7210*/  @!P6 STG.E.U8 desc[UR22][R18.64+0x21], R25 ;  /* 0x000021191200e986 */ /* 0x0003e2000c101116 */
[----:B------:R-:W-:Y:S01]  /*7220*/  ISETP.GE.AND P6, PT, R26, 0x29, PT ;  /* 0x000000291a00780c */ /* 0x000fe20003fc6270 */
[-C--:B------:R-:W-:Y:S01]  /*7230*/  FMUL R100, R100, R14.reuse ;  /* 0x0000000e64647220 */ /* 0x080fe20000400000 */
[C---:B------:R-:W-:Y:S01]  /*7240*/  ISETP.LT.OR P4, PT, R6.reuse, 0x1, !P1 ;  /* 0x000000010600780c */ /* 0x040fe20004f81670 */
[----:B------:R-:W-:Y:S01]  /*7250*/  @!P0 STG.E.U8 desc[UR22][R20.64+0x20], R115 ;  /* 0x0000207314008986 */ /* 0x000fe2000c101116 */
[----:B------:R-:W-:Y:S01]  /*7260*/  ISETP.LT.OR P2, PT, R6, 0x1, !P6 ;  /* 0x000000010600780c */ /* 0x000fe20007741670 */
[----:B------:R-:W-:Y:S01]  /*7270*/  FMUL R99, R99, R14 ;  /* 0x0000000e63637220 */ /* 0x000fe20000400000 */
[----:B0-----:R-:W-:Y:S01]  /*7280*/  F2FP.SATFINITE.E4M3.F32.PACK_AB_MERGE_C R5, RZ, R114, RZ ;  /* 0x00000072ff05723e */ /* 0x001fe200048070ff */
[-C--:B------:R-:W-:Y:S01]  /*7290*/  FMUL R98, R98, R14.reuse ;  /* 0x0000000e62627220 */ /* 0x080fe20000400000 */
[----:B------:R-:W-:Y:S01]  /*72a0*/  ISETP.LT.OR P0, PT, R6, 0x9, !P6 ;  /* 0x000000090600780c */ /* 0x000fe20007701670 */
[----:B------:R-:W-:Y:S01]  /*72b0*/  FMUL R96, R96, R14 ;  /* 0x0000000e60607220 */ /* 0x000fe20000400000 */
[----:B------:R-:W-:Y:S01]  /*72c0*/  ISETP.LT.OR P1, PT, R6, 0x9, !P1 ;  /* 0x000000090600780c */ /* 0x000fe20004f21670 */
[----:B------:R0:W-:Y:S01]  /*72d0*/  @!P5 STG.E.U8 desc[UR22][R20.64+0x21], R5 ;  /* 0x000021051400d986 */ /* 0x0001e2000c101116 */
[----:B-1----:R-:W-:Y:S01]  /*72e0*/  F2FP.SATFINITE.E4M3.F32.PACK_AB_MERGE_C R25, RZ, R112, RZ ;  /* 0x00000070ff19723e */ /* 0x002fe200048070ff */
[-C--:B------:R-:W-:Y:S01]  /*72f0*/  FMUL R97, R97, R14.reuse ;  /* 0x0000000e61617220 */ /* 0x080fe20000400000 */
[----:B------:R-:W-:Y:S01]  /*7300*/  F2FP.SATFINITE.E4M3.F32.PACK_AB_MERGE_C R111, RZ, R111, RZ ;  /* 0x0000006fff6f723e */ /* 0x000fe200048070ff */
        /* <DEDUP_REMOVED lines=11> */
[C---:B------:R-:W-:Y:S01]  /*73c0*/  ISETP.LT.OR P5, PT, R6.reuse, 0x1, !P4 ;  /* 0x000000010600780c */ /* 0x040fe200067a1670 */
[-C--:B------:R-:W-:Y:S01]  /*73d0*/  FMUL R93, R93, R14.reuse ;  /* 0x0000000e5d5d7220 */ /* 0x080fe20000400000 */
[----:B------:R-:W-:Y:S01]  /*73e0*/  ISETP.LT.OR P4, PT, R6, 0x9, !P4 ;  /* 0x000000090600780c */ /* 0x000fe20006781670 */
[----:B------:R-:W-:Y:S01]  /*73f0*/  FMUL R91, R91, R14 ;  /* 0x0000000e5b5b7220 */ /* 0x000fe20000400000 */
[----:B0-----:R-:W-:Y:S01]  /*7400*/  F2FP.SATFINITE.E4M3.F32.PACK_AB_MERGE_C R5, RZ, R110, RZ ;  /* 0x0000006eff05723e */ /* 0x001fe200048070ff */
[-C--:B------:R-:W-:Y:S01]  /*7410*/  FMUL R90, R90, R14.reuse ;  /* 0x0000000e5a5a7220 */ /* 0x080fe20000400000 */
[----:B------:R-:W-:Y:S01]  /*7420*/  ISETP.GE.AND P0, PT, R26, 0x3a, PT ;  /* 0x0000003a1a00780c */ /* 0x000fe20003f06270 */
[----:B------:R-:W-:Y:S01]  /*7430*/  FMUL R88, R88, R14 ;  /* 0x0000000e58587220 */ /* 0x000fe20000400000 */
[----:B-1----:R-:W-:Y:S01]  /*7440*/  F2FP.SATFINITE.E4M3.F32.PACK_AB_MERGE_C R25, RZ, R108, RZ ;  /* 0x0000006cff19723e */ /* 0x002fe200048070ff */
[----:B------:R0:W-:Y:S01]  /*7450*/  @!P1 STG.E.U8 desc[UR22][R20.64+0x29], R5 ;  /* 0x0000290514009986 */ /* 0x0001e2000c101116 */
[----:B------:R-:W-:Y:S01]  /*7460*/  ISETP.GE.AND P1, PT, R26, 0x39, PT ;  /* 0x000000391a00780c */ /* 0x000fe20003f26270 */
[-C--:B------:R-:W-:Y:S01]  /*7470*/  FMUL R89, R89, R14.reuse ;  /* 0x0000000e59597220 */ /* 0x080fe20000400000 */
[C---:B------:R-:W-:Y:S01]  /*7480*/  ISETP.LT.OR P2, PT, R6.reuse, 0x9, !P2 ;  /* 0x000000090600780c */ /* 0x040fe20005741670 */
[----:B------:R-:W-:Y:S01]  /*7490*/  @!P5 STG.E.U8 desc[UR22][R18.64+0x30], R109 ;  /* 0x0000306d1200d986 */ /* 0x000fe2000c101116 */
[----:B------:R-:W-:Y:S01]  /*74a0*/  ISETP.LT.OR P5, PT, R6, 0x1, !P0 ;  /* 0x000000010600780c */ /* 0x000fe200047a1670 */
[-C--:B------:R-:W-:Y:S01]  /*74b0*/  FMUL R87, R87, R14.reuse ;  /* 0x0000000e57577220 */ /* 0x080fe20000400000 */
[----:B------:R-:W-:Y:S01]  /*74c0*/  F2FP.SATFINITE.E4M3.F32.PACK_AB_MERGE_C R105, RZ, R105, RZ ;  /* 0x00000069ff69723e */ /* 0x000fe200048070ff */
[----:B------:R1:W-:Y:S01]  /*74d0*/  @!P6 STG.E.U8 desc[UR22][R18.64+0x31], R25 ;  /* 0x000031191200e986 */ /* 0x0003e2000c101116 */
[----:B------:R-:W-:Y:S01]  /*74e0*/  F2FP.SATFINITE.E4M3.F32.PACK_AB_MERGE_C R103, RZ, R103, RZ ;  /* 0x00000067ff67723e */ /* 0x000fe200048070ff */
        /* <DEDUP_REMOVED lines=8> */
[----:B------:R-:W-:Y:S01]  /*7570*/  FMUL R83, R83, R14 ;  /* 0x0000000e53537220 */ /* 0x000fe20000400000 */
[----:B------:R-:W-:Y:S01]  /*7580*/  F2FP.SATFINITE.E4M3.F32.PACK_AB_MERGE_C R27, RZ, R102, RZ ;  /* 0x00000066ff1b723e */ /* 0x000fe200048070ff */
[----:B------:R-:W-:Y:S01]  /*7590*/  FMUL R82, R82, R14 ;  /* 0x0000000e52527220 */ /* 0x000fe20000400000 */
[----:B-1----:R-:W-:Y:S01]  /*75a0*/  F2FP.SATFINITE.E4M3.F32.PACK_AB_MERGE_C R25, RZ, R104, RZ ;  /* 0x00000068ff19723e */ /* 0x002fe200048070ff */
[----:B------:R0:W-:Y:S01]  /*75b0*/  @!P2 STG.E.U8 desc[UR22][R20.64+0x31], R5 ;  /* 0x000031051400a986 */ /* 0x0001e2000c101116 */
[----:B------:R-:W-:Y:S01]  /*75c0*/  ISETP.GE.AND P2, PT, R26, 0x41, PT ;  /* 0x000000411a00780c */ /* 0x000fe20003f46270 */
[-C--:B------:R-:W-:Y:S01]  /*75d0*/  FMUL R81, R81, R14.reuse ;  /* 0x0000000e51517220 */ /* 0x080fe20000400000 */
[----:B------:R-:W-:Y:S01]  /*75e0*/  F2FP.SATFINITE.E4M3.F32.PACK_AB_MERGE_C R101, RZ, R101, RZ ;  /* 0x00000065ff65723e */ /* 0x000fe200048070ff */
[----:B------:R-:W-:Y:S01]  /*75f0*/  @!P4 STG.E.U8 desc[UR22][R18.64+0x38], R105 ;  /* 0x000038691200c986 */ /* 0x000fe2000c101116 */
[----:B------:R-:W-:Y:S01]  /*7600*/  ISETP.LT.OR P4, PT, R6, 0x1, !P2 ;  /* 0x000000010600780c */ /* 0x000fe20005781670 */
[-C--:B------:R-:W-:Y:S01]  /*7610*/  FMUL R80, R80, R14.reuse ;  /* 0x0000000e50507220 */ /* 0x080fe20000400000 */
[----:B------:R-:W-:Y:S01]  /*7620*/  ISETP.LT.OR P2, PT, R6, 0x9, !P2 ;  /* 0x000000090600780c */ /* 0x000fe20005741670 */
[----:B------:R1:W-:Y:S01]  /*7630*/  @!P5 STG.E.U8 desc[UR22][R18.64+0x39], R25 ;  /* 0x000039191200d986 */ /* 0x0003e2000c101116 */
[----:B------:R-:W-:Y:S01]  /*7640*/  F2FP.SATFINITE.E4M3.F32.PACK_AB_MERGE_C R99, RZ, R99, RZ ;  /* 0x00000063ff63723e */ /* 0x000fe200048070ff */
[-C--:B------:R-:W-:Y:S01]  /*7650*/  FMUL R23, R23, R14.reuse ;  /* 0x0000000e17177220 */ /* 0x080fe20000400000 */
[----:B------:R-:W-:Y:S01]  /*7660*/  F2FP.SATFINITE.E4M3.F32.PACK_AB_MERGE_C R97, RZ, R97, RZ ;  /* 0x00000061ff61723e */ /* 0x000fe200048070ff */
[----:B------:R-:W-:Y:S01]  /*7670*/  @!P1 STG.E.U8 desc[UR22][R20.64+0x38], R103 ;  /* 0x0000386714009986 */ /* 0x000fe2000c101116 */
[----:B------:R-:W-:Y:S01]  /*7680*/  ISETP.GE.AND P1, PT, R26, 0x42, PT ;  /* 0x000000421a00780c */ /* 0x000fe20003f26270 */
[----:B------:R-:W-:Y:S01]  /*7690*/  FMUL R22, R22, R14 ;  /* 0x0000000e16167220 */ /* 0x000fe20000400000 */
[----:B0-----:R-:W-:Y:S01]  /*76a0*/  F2FP.SATFINITE.E4M3.F32.PACK_AB_MERGE_C R5, RZ, R100, RZ ;  /* 0x00000064ff05723e */ /* 0x001fe200048070ff */
[----:B------:R0:W-:Y:S01]  /*76b0*/  @!P0 STG.E.U8 desc[UR22][R20.64+0x39], R27 ;  /* 0x0000391b14008986 */ /* 0x0001e2000c101116 */
[----:B------:R-:W-:-:S02]  /*76c0*/  ISETP.LT.OR P5, PT, R6, 0x1, !P1 ;  /* 0x000000010600780c */ /* 0x000fc40004fa1670 */
[----:B------:R-:W-:Y:S01]  /*76d0*/  ISETP.LT.OR P1, PT, R6, 0x9, !P1 ;  /* 0x000000090600780c */ /* 0x000fe20004f21670 */
[----:B------:R-:W-:Y:S01]  /*76e0*/  @!P4 STG.E.U8 desc[UR22][R18.64+0x40], R101 ;  /* 0x000040651200c986 */ /* 0x000fe2000c101116 */
[C---:B------:R-:W-:Y:S02]  /*76f0*/  ISETP.GE.AND P4, PT, R26.reuse, 0x4a, PT ;  /* 0x0000004a1a00780c */ /* 0x040fe40003f86270 */
[----:B------:R-:W-:Y:S02]  /*7700*/  ISETP.GE.AND P0, PT, R26, 0x49, PT ;  /* 0x000000491a00780c */ /* 0x000fe40003f06270 */
[----:B-1----:R-:W-:Y:S02]  /*7710*/  F2FP.SATFINITE.E4M3.F32.PACK_AB_MERGE_C R25, RZ, R98, RZ ;  /* 0x00000062ff19723e */ /* 0x002fe400048070ff */
[C---:B------:R-:W-:Y:S02]  /*7720*/  ISETP.LT.OR P6, PT, R6.reuse, 0x1, !P0 ;  /* 0x000000010600780c */ /* 0x040fe400047c1670 */
[C---:B------:R-:W-:Y:S01]  /*7730*/  ISETP.LT.OR P0, PT, R6.reuse, 0x9, !P0 ;  /* 0x000000090600780c */ /* 0x040fe20004701670 */
[----:B------:R1:W-:Y:S01]  /*7740*/  @!P5 STG.E.U8 desc[UR22][R18.64+0x41], R5 ;  /* 0x000041051200d986 */ /* 0x0003e2000c101116 */
[----:B------:R-:W-:-:S02]  /*7750*/  ISETP.LT.OR P5, PT, R6, 0x9, !P4 ;  /* 0x000000090600780c */ /* 0x000fc400067a1670 */
[----:B------:R-:W-:Y:S01]  /*7760*/  F2FP.SATFINITE.E4M3.F32.PACK_AB_MERGE_C R95, RZ, R95, RZ ;  /* 0x0000005fff5f723e */ /* 0x000fe200048070ff */
[----:B------:R-:W-:Y:S01]  /*7770*/  @!P2 STG.E.U8 desc[UR22][R20.64+0x40], R99 ;  /* 0x000040631400a986 */ /* 0x000fe2000c101116 */
[----:B------:R-:W-:Y:S02]  /*7780*/  ISETP.LT.OR P2, PT, R6, 0x1, !P4 ;  /* 0x000000010600780c */ /* 0x000fe40006741670 */
[C---:B------:R-:W-:Y:S01]  /*7790*/  ISETP.GE.AND P4, PT, R26.reuse, 0x52, PT ;  /* 0x000000521a00780c */ /* 0x040fe20003f86270 */
[----:B------:R2:W-:Y:S01]  /*77a0*/  @!P1 STG.E.U8 desc[UR22][R20.64+0x41], R25 ;  /* 0x0000411914009986 */ /* 0x0005e2000c101116 */
[----:B------:R-:W-:Y:S02]  /*77b0*/  ISETP.GE.AND P1, PT, R26, 0x51, PT ;  /* 0x000000511a00780c */ /* 0x000fe40003f26270 */
[----:B0-----:R-:W-:Y:S01]  /*77c0*/  F2FP.SATFINITE.E4M3.F32.PACK_AB_MERGE_C R27, RZ, R92, RZ ;  /* 0x0000005cff1b723e */ /* 0x001fe200048070ff */
[----:B------:R-:W-:Y:S01]  /*77d0*/  @!P6 STG.E.U8 desc[UR22][R18.64+0x48], R97 ;  /* 0x000048611200e986 */ /* 0x000fe2000c101116 */
[----:B-1----:R-:W-:-:S02]  /*77e0*/  F2FP.SATFINITE.E4M3.F32.PACK_AB_MERGE_C R5, RZ, R96, RZ ;  /* 0x00000060ff05723e */ /* 0x002fc400048070ff */
[C---:B------:R-:W-:Y:S02]  /*77f0*/  ISETP.LT.OR P6, PT, R6.reuse, 0x1, !P1 ;  /* 0x000000010600780c */ /* 0x040fe40004fc1670 */
[----:B------:R-:W-:Y:S01]  /*7800*/  F2FP.SATFINITE.E4M3.F32.PACK_AB_MERGE_C R93, RZ, R93, RZ ;  /* 0x0000005dff5d723e */ /* 0x000fe200048070ff */
[----:B------:R0:W-:Y:S01]  /*7810*/  @!P2 STG.E.U8 desc[UR22][R18.64+0x49], R5 ;  /* 0x000049051200a986 */ /* 0x0001e2000c101116 */
[C---:B------:R-:W-:Y:S02]  /*7820*/  ISETP.LT.OR P2, PT, R6.reuse, 0x1, !P4 ;  /* 0x000000010600780c */ /* 0x040fe40006741670 */
[----:B--2---:R-:W-:Y:S01]  /*7830*/  F2FP.SATFINITE.E4M3.F32.PACK_AB_MERGE_C R25, RZ, R94, RZ ;  /* 0x0000005eff19723e */ /* 0x004fe200048070ff */
[----:B------:R-:W-:Y:S01]  /*7840*/  @!P0 STG.E.U8 desc[UR22][R20.64+0x48], R95 ;  /* 0x0000485f14008986 */ /* 0x000fe2000c101116 */
[----:B------:R-:W-:Y:S02]  /*7850*/  ISETP.LT.OR P1, PT, R6, 0x9, !P1 ;  /* 0x000000090600780c */ /* 0x000fe40004f21670 */
[----:B------:R-:W-:Y:S01]  /*7860*/  ISETP.GE.AND P0, PT, R26, 0x59, PT ;  /* 0x000000591a00780c */ /* 0x000fe20003f06270 */
[----:B------:R1:W-:Y:S01]  /*7870*/  @!P5 STG.E.U8 desc[UR22][R20.64+0x49], R25 ;  /* 0x000049191400d986 */ /* 0x0003e2000c101116 */
[----:B------:R-:W-:-:S02]  /*7880*/  ISETP.LT.OR P5, PT, R6, 0x9, !P4 ;  /* 0x000000090600780c */ /* 0x000fc400067a1670 */
[----:B------:R-:W-:Y:S01]  /*7890*/  ISETP.GE.AND P4, PT, R26, 0x5a, PT ;  /* 0x0000005a1a00780c */ /* 0x000fe20003f86270 */
[----:B------:R-:W-:Y:S01]  /*78a0*/  @!P6 STG.E.U8 desc[UR22][R18.64+0x50], R93 ;  /* 0x0000505d1200e986 */ /* 0x000fe2000c101116 */
[C---:B------:R-:W-:Y:S02]  /*78b0*/  ISETP.LT.OR P6, PT, R6.reuse, 0x1, !P0 ;  /* 0x000000010600780c */ /* 0x040fe400047c1670 */
[----:B------:R-:W-:Y:S01]  /*78c0*/  F2FP.SATFINITE.E4M3.F32.PACK_AB_MERGE_C R91, RZ, R91, RZ ;  /* 0x0000005bff5b723e */ /* 0x000fe200048070ff */
[----:B------:R-:W-:Y:S01]  /*78d0*/  @!P2 STG.E.U8 desc[UR22][R18.64+0x51], R27 ;  /* 0x0000511b1200a986 */ /* 0x000fe2000c101116 */
[----:B------:R-:W-:Y:S02]  /*78e0*/  ISETP.LT.OR P2, PT, R6, 0x1, !P4 ;  /* 0x000000010600780c */ /* 0x000fe40006741670 */
[----:B0-----:R-:W-:Y:S01]  /*78f0*/  F2FP.SATFINITE.E4M3.F32.PACK_AB_MERGE_C R5, RZ, R90, RZ ;  /* 0x0000005aff05723e */ /* 0x001fe200048070ff */
[----:B------:R-:W-:Y:S01]  /*7900*/  @!P1 STG.E.U8 desc[UR22][R20.64+0x50], R91 ;  /* 0x0000505b14009986 */ /* 0x000fe2000c101116 */
[----:B-1----:R-:W-:-:S02]  /*7910*/  F2FP.SATFINITE.E4M3.F32.PACK_AB_MERGE_C R25, RZ, R88, RZ ;  /* 0x00000058ff19723e */ /* 0x002fc400048070ff */
[----:B------:R-:W-:Y:S01]  /*7920*/  F2FP.SATFINITE.E4M3.F32.PACK_AB_MERGE_C R89, RZ, R89, RZ ;  /* 0x00000059ff59723e */ /* 0x000fe200048070ff */
[----:B------:R0:W-:Y:S01]  /*7930*/  @!P5 STG.E.U8 desc[UR22][R20.64+0x51], R5 ;  /* 0x000051051400d986 */ /* 0x0001e2000c101116 */
[C---:B------:R-:W-:Y:S02]  /*7940*/  ISETP.LT.OR P1, PT, R6.reuse, 0x9, !P0 ;  /* 0x000000090600780c */ /* 0x040fe40004721670 */
[----:B------:R-:W-:Y:S01]  /*7950*/  ISETP.LT.OR P4, PT, R6, 0x9, !P4 ;  /* 0x000000090600780c */ /* 0x000fe20006781670 */
[----:B------:R-:W-:Y:S01]  /*7960*/  @!P6 STG.E.U8 desc[UR22][R18.64+0x58], R89 ;  /* 0x000058591200e986 */ /* 0x000fe2000c101116 */
[C---:B------:R-:W-:Y:S02]  /*7970*/  ISETP.GE.AND P0, PT, R26.reuse, 0x62, PT ;  /* 0x000000621a00780c */ /* 0x040fe40003f06270 */
[----:B------:R-:W-:Y:S01]  /*7980*/  F2FP.SATFINITE.E4M3.F32.PACK_AB_MERGE_C R87, RZ, R87, RZ ;  /* 0x00000057ff57723e */ /* 0x000fe200048070ff */
[----:B------:R1:W-:Y:S01]  /*7990*/  @!P2 STG.E.U8 desc[UR22][R18.64+0x59], R25 ;  /* 0x000059191200a986 */ /* 0x0003e2000c101116 */
[----:B------:R-:W-:-:S02]  /*79a0*/  ISETP.GE.AND P2, PT, R26, 0x61, PT ;  /* 0x000000611a00780c */ /* 0x000fc40003f46270 */
[C---:B------:R-:W-:Y:S02]  /*79b0*/  ISETP.LT.OR P6, PT, R6.reuse, 0x1, !P0 ;  /* 0x000000010600780c */ /* 0x040fe400047c1670 */
[C---:B------:R-:W-:Y:S01]  /*79c0*/  ISETP.LT.OR P5, PT, R6.reuse, 0x1, !P2 ;  /* 0x000000010600780c */ /* 0x040fe200057a1670 */
[----:B------:R-:W-:Y:S01]  /*79d0*/  @!P1 STG.E.U8 desc[UR22][R20.64+0x58], R87 ;  /* 0x0000585714009986 */ /* 0x000fe2000c101116 */
[----:B0-----:R-:W-:Y:S02]  /*79e0*/  F2FP.SATFINITE.E4M3.F32.PACK_AB_MERGE_C R5, RZ, R86, RZ ;  /* 0x00000056ff05723e */ /* 0x001fe400048070ff */
[----:B------:R-:W-:Y:S02]  /*79f0*/  F2FP.SATFINITE.E4M3.F32.PACK_AB_MERGE_C R85, RZ, R85, RZ ;  /* 0x00000055ff55723e */ /* 0x000fe400048070ff */
[----:B------:R-:W-:Y:S01]  /*7a00*/  ISETP.LT.OR P1, PT, R6, 0x9, !P2 ;  /* 0x000000090600780c */ /* 0x000fe20005721670 */
[----:B------:R0:W-:Y:S01]  /*7a10*/  @!P4 STG.E.U8 desc[UR22][R20.64+0x59], R5 ;  /* 0x000059051400c986 */ /* 0x0001e2000c101116 */
[----:B-1----:R-:W-:-:S02]  /*7a20*/  F2FP.SATFINITE.E4M3.F32.PACK_AB_MERGE_C R25, RZ, R84, RZ ;  /* 0x00000054ff19723e */ /* 0x002fc400048070ff */
[C---:B------:R-:W-:Y:S02]  /*7a30*/  ISETP.GE.AND P4, PT, R26.reuse, 0x69, PT ;  /* 0x000000691a00780c */ /* 0x040fe40003f86270 */
[----:B------:R-:W-:Y:S01]  /*7a40*/  ISETP.GE.AND P2, PT, R26, 0x6a, PT ;  /* 0x0000006a1a00780c */ /* 0x000fe20003f46270 */
[----:B------:R-:W-:Y:S01]  /*7a50*/  @!P5 STG.E.U8 desc[UR22][R18.64+0x60], R85 ;  /* 0x000060551200d986 */ /* 0x000fe2000c101116 */
[C---:B------:R-:W-:Y:S02]  /*7a60*/  ISETP.LT.OR P0, PT, R6.reuse, 0x9, !P0 ;  /* 0x000000090600780c */ /* 0x040fe40004701670 */
[C---:B------:R-:W-:Y:S01]  /*7a70*/  ISETP.LT.OR P5, PT, R6.reuse, 0x1, !P4 ;  /* 0x000000010600780c */ /* 0x040fe200067a1670 */
[----:B------:R1:W-:Y:S01]  /*7a80*/  @!P6 STG.E.U8 desc[UR22][R18.64+0x61], R25 ;  /* 0x000061191200e986 */ /* 0x0003e2000c101116 */
[C---:B------:R-:W-:Y:S02]  /*7a90*/  ISETP.LT.OR P6, PT, R6.reuse, 0x1, !P2 ;  /* 0x000000010600780c */ /* 0x040fe400057c1670 */
[----:B------:R-:W-:-:S02]  /*7aa0*/  ISETP.LT.OR P4, PT, R6, 0x9, !P4 ;  /* 0x000000090600780c */ /* 0x000fc40006781670 */
[----:B------:R-:W-:Y:S02]  /*7ab0*/  ISETP.LT.OR P2, PT, R6, 0x9, !P2 ;  /* 0x000000090600780c */ /* 0x000fe40005741670 */
[----:B------:R-:W-:Y:S02]  /*7ac0*/  F2FP.SATFINITE.E4M3.F32.PACK_AB_MERGE_C R83, RZ, R83, RZ ;  /* 0x00000053ff53723e */ /* 0x000fe400048070ff */
[----:B0-----:R-:W-:Y:S02]  /*7ad0*/  F2FP.SATFINITE.E4M3.F32.PACK_AB_MERGE_C R5, RZ, R82, RZ ;  /* 0x00000052ff05723e */ /* 0x001fe400048070ff */
[----:B------:R-:W-:Y:S01]  /*7ae0*/  F2FP.SATFINITE.E4M3.F32.PACK_AB_MERGE_C R81, RZ, R81, RZ ;  /* 0x00000051ff51723e */ /* 0x000fe200048070ff */
[----:B------:R0:W-:Y:S01]  /*7af0*/  @!P1 STG.E.U8 desc[UR22][R20.64+0x60], R83 ;  /* 0x0000605314009986 */ /* 0x0001e2000c101116 */
[----:B-1----:R-:W-:Y:S02]  /*7b00*/  F2FP.SATFINITE.E4M3.F32.PACK_AB_MERGE_C R25, RZ, R80, RZ ;  /* 0x00000050ff19723e */ /* 0x002fe400048070ff */
[----:B------:R-:W-:Y:S01]  /*7b10*/  F2FP.SATFINITE.E4M3.F32.PACK_AB_MERGE_C R23, RZ, R23, RZ ;  /* 0x00000017ff17723e */ /* 0x000fe200048070ff */
[----:B------:R0:W-:Y:S01]  /*7b20*/  @!P0 STG.E.U8 desc[UR22][R20.64+0x61], R5 ;  /* 0x0000610514008986 */ /* 0x0001e2000c101116 */
[----:B------:R-:W-:-:S03]  /*7b30*/  F2FP.SATFINITE.E4M3.F32.PACK_AB_MERGE_C R27, RZ, R22, RZ ;  /* 0x00000016ff1b723e */ /* 0x000fc600048070ff */
[----:B------:R0:W-:Y:S04]  /*7b40*/  @!P5 STG.E.U8 desc[UR22][R18.64+0x68], R81 ;  /* 0x000068511200d986 */ /* 0x0001e8000c101116 */
[----:B------:R0:W-:Y:S04]  /*7b50*/  @!P6 STG.E.U8 desc[UR22][R18.64+0x69], R25 ;  /* 0x000069191200e986 */ /* 0x0001e8000c101116 */
[----:B------:R0:W-:Y:S04]  /*7b60*/  @!P4 STG.E.U8 desc[UR22][R20.64+0x68], R23 ;  /* 0x000068171400c986 */ /* 0x0001e8000c101116 */
[----:B------:R0:W-:Y:S02]  /*7b70*/  @!P2 STG.E.U8 desc[UR22][R20.64+0x69], R27 ;  /* 0x0000691b1400a986 */ /* 0x0001e4000c101116 */
.L_x_154:
[----:B------:R-:W-:Y:S05]  /*7b80*/  BSYNC B0 ;  /* 0x0000000000007941 */ /* 0x000fea0003800000 */
.L_x_40:
[C---:B------:R-:W-:Y:S01]  /*7b90*/  LEA R2, P0, R8.reuse, R2, 0x1 ;  /* 0x0000000208027211 */ /* 0x040fe200078008ff */
[----:B------:R-:W-:Y:S01]  /*7ba0*/  ULDC.64 UR12, c[0x0][0x650] ;  /* 0x00019400000c7ab9 */ /* 0x000fe20000000a00 */
[----:B-----5:R-:W-:Y:S01]  /*7bb0*/  IMAD.U32 R4, RZ, RZ, UR19 ;  /* 0x00000013ff047e24 */ /* 0x020fe2000f8e00ff */
[----:B0-----:R-:W-:Y:S01]  /*7bc0*/  PRMT R18, RZ, 0x7610, R18 ;  /* 0x00007610ff127816 */ /* 0x001fe20000000012 */
[----:B------:R-:W-:Y:S01]  /*7bd0*/  IMAD.MOV.U32 R6, RZ, RZ, -0x1 ;  /* 0xffffffffff067424 */ /* 0x000fe200078e00ff */
[----:B------:R-:W-:Y:S01]  /*7be0*/  LEA.HI.X R3, R8, R3, R0, 0x1, P0 ;  /* 0x0000000308037211 */ /* 0x000fe200000f0c00 */
[----:B------:R0:W-:Y:S01]  /*7bf0*/  SYNCS.ARRIVE.TRANS64.A1T0 RZ, [R4+UR11], RZ ;  /* 0x000000ff04ff79a7 */ /* 0x0001e2000810000b */
[----:B------:R-:W-:Y:S01]  /*7c00*/  ISETP.GE.U32.AND P0, PT, R2, UR12, PT ;  /* 0x0000000c02007c0c */ /* 0x000fe2000bf06070 */
[----:B------:R-:W-:-:S03]  /*7c10*/  IMAD.MOV.U32 R5, RZ, RZ, -0x1 ;  /* 0xffffffffff057424 */ /* 0x000fc600078e00ff */
[----:B------:R-:W-:Y:S01]  /*7c20*/  ISETP.GE.U32.AND.EX P0, PT, R3, UR13, PT, P0 ;  /* 0x0000000d03007c0c */ /* 0x000fe2000bf06100 */
[----:B0-----:R-:W-:-:S12]  /*7c30*/  IMAD.MOV.U32 R4, RZ, RZ, -0x1 ;  /* 0xffffffffff047424 */ /* 0x001fd800078e00ff */
[----:B------:R-:W-:Y:S05]  /*7c40*/  @P0 BRA `(.L_x_155) ;  /* 0x0000000400600947 */ /* 0x000fea0003800000 */
[----:B------:R-:W0:Y:S01]  /*7c50*/  S2R R28, SR_CTAID.X ;  /* 0x00000000001c7919 */ /* 0x000e220000002500 */
[----:B------:R-:W5:Y:S01]  /*7c60*/  LDC.64 R22, c[0x0][0x628] ;  /* 0x00018a00ff167b82 */ /* 0x000f620000000a00 */
[----:B------:R-:W-:Y:S01]  /*7c70*/  ULDC UR6, c[0x0][0x150] ;  /* 0x0000540000067ab9 */ /* 0x000fe20000000800 */
[----:B-1----:R-:W-:Y:S01]  /*7c80*/  IMAD.MOV.U32 R20, RZ, RZ, R2 ;  /* 0x000000ffff147224 */ /* 0x002fe200078e0002 */
[----:B------:R-:W1:Y:S01]  /*7c90*/  S2R R30, SR_CTAID.Y ;  /* 0x00000000001e7919 */ /* 0x000e620000002600 */
[----:B------:R-:W-:-:S04]  /*7ca0*/  IMAD.MOV.U32 R21, RZ, RZ, R3 ;  /* 0x000000ffff157224 */ /* 0x000fc800078e0003 */
[----:B------:R-:W1:Y:S08]  /*7cb0*/  LDC R31, c[0x0][0x144] ;  /* 0x00005100ff1f7b82 */ /* 0x000e700000000800 */
[----:B------:R-:W1:Y:S08]  /*7cc0*/  LDC R6, c[0x0][0x630] ;  /* 0x00018c00ff067b82 */ /* 0x000e700000000800 */
[----:B------:R-:W1:Y:S01]  /*7cd0*/  LDC.64 R26, c[0x0][0x620] ;  /* 0x00018800ff1a7b82 */ /* 0x000e620000000a00 */
[----:B-----5:R-:W-:-:S04]  /*7ce0*/  ISETP.NE.U32.AND P0, PT, R22, RZ, PT ;  /* 0x000000ff1600720c */ /* 0x020fc80003f05070 */
[----:B------:R-:W-:Y:S02]  /*7cf0*/  ISETP.NE.AND.EX P0, PT, R23, RZ, PT, P0 ;  /* 0x000000ff1700720c */ /* 0x000fe40003f05300 */
[----:B0-----:R-:W-:-:S05]  /*7d00*/  I2FP.F32.U32 R4, R28 ;  /* 0x0000001c00047245 */ /* 0x001fca0000201000 */
[----:B------:R-:W-:-:S04]  /*7d10*/  FMUL R4, R4, UR6 ;  /* 0x0000000604047c20 */ /* 0x000fc80008400000 */
[----:B------:R0:W0:Y:S02]  /*7d20*/  F2I.U32.TRUNC.NTZ R29, R4 ;  /* 0x00000004001d7305 */ /* 0x000024000020f000 */
[----:B------:R-:W-:Y:S05]  /*7d30*/  @!P0 BRA `(.L_x_156) ;  /* 0x0000000000288947 */ /* 0x000fea0003800000 */
[----:B------:R-:W5:Y:S02]  /*7d40*/  LDC R5, c[0x0][0x634] ;  /* 0x00018d00ff057b82 */ /* 0x000f640000000800 */
[----:B-----5:R-:W-:-:S05]  /*7d50*/  IADD3 R21, P0, R2, R5, RZ ;  /* 0x0000000502157210 */ /* 0x020fca0007f1e0ff */
[----:B--234-:R-:W-:-:S04]  /*7d60*/  IMAD.X R25, RZ, RZ, R3, P0 ;  /* 0x000000ffff197224 */ /* 0x01cfc800000e0603 */
[----:B0-----:R-:W-:-:S04]  /*7d70*/  IMAD.WIDE.U32 R4, R25, R22, RZ ;  /* 0x0000001619047225 */ /* 0x001fc800078e00ff */
[----:B------:R-:W-:-:S04]  /*7d80*/  IMAD.WIDE.U32 R18, P0, R21, R23, R4 ;  /* 0x0000001715127225 */ /* 0x000fc80007800004 */
[----:B------:R-:W-:-:S04]  /*7d90*/  IMAD.WIDE.U32 R4, R21, R22, RZ ;  /* 0x0000001615047225 */ /* 0x000fc800078e00ff */
[----:B------:R-:W-:Y:S01]  /*7da0*/  IMAD.X R21, RZ, RZ, RZ, P0 ;  /* 0x000000ffff157224 */ /* 0x000fe200000e06ff */
[----:B------:R-:W-:Y:S01]  /*7db0*/  IADD3 RZ, P0, R5, R18, RZ ;  /* 0x0000001205ff7210 */ /* 0x000fe20007f1e0ff */
[----:B------:R-:W-:-:S04]  /*7dc0*/  IMAD.MOV.U32 R20, RZ, RZ, R19 ;  /* 0x000000ffff147224 */ /* 0x000fc800078e0013 */
[----:B------:R-:W-:-:S08]  /*7dd0*/  IMAD.WIDE.U32.X R20, R25, R23, R20, P0 ;  /* 0x0000001719147225 */ /* 0x000fd000000e0414 */
.L_x_156:
[-CC-:B-1234-:R-:W-:Y:S01]  /*7de0*/  SHF.R.U64 R24, R20, R6.reuse, R21.reuse ;  /* 0x0000000614187219 */ /* 0x19efe20000001215 */
[----:B------:R-:W1:Y:S01]  /*7df0*/  LDC.64 R34, c[0x0][0x640] ;  /* 0x00019000ff227b82 */ /* 0x000e620000000a00 */
[----:B0-----:R-:W-:Y:S01]  /*7e00*/  SHF.R.U32.HI R4, RZ, R6, R21 ;  /* 0x00000006ff047219 */ /* 0x001fe20000011615 */
[----:B------:R-:W-:Y:S01]  /*7e10*/  IMAD.MOV R29, RZ, RZ, -R29 ;  /* 0x000000ffff1d7224 */ /* 0x000fe200078e0a1d */
[----:B------:R-:W-:Y:S01]  /*7e20*/  IADD3 R19, P0, RZ, -R24, RZ ;  /* 0x80000018ff137210 */ /* 0x000fe20007f1e0ff */
[----:B------:R-:W-:Y:S01]  /*7e30*/  ULDC UR6, c[0x0][0x154] ;  /* 0x0000550000067ab9 */ /* 0x000fe20000000800 */
[----:B------:R-:W-:Y:S02]  /*7e40*/  IMAD.MOV.U32 R21, RZ, RZ, 0x1 ;  /* 0x00000001ff157424 */ /* 0x000fe400078e00ff */
[----:B------:R-:W-:Y:S01]  /*7e50*/  IMAD R29, R31, R29, R28 ;  /* 0x0000001d1f1d7224 */ /* 0x000fe200078e021c */
[----:B------:R-:W0:Y:S01]  /*7e60*/  LDC R18, c[0x0][0x618] ;  /* 0x00018600ff127b82 */ /* 0x000e220000000800 */
[----:B------:R-:W-:-:S04]  /*7e70*/  IMAD.X R5, RZ, RZ, ~R4, P0 ;  /* 0x000000ffff057224 */ /* 0x000fc800000e0e04 */
[-C--:B------:R-:W-:Y:S02]  /*7e80*/  IMAD R6, R5, R26.reuse, RZ ;  /* 0x0000001a05067224 */ /* 0x080fe400078e02ff */
[C---:B------:R-:W-:Y:S01]  /*7e90*/  IMAD.WIDE.U32 R4, R19.reuse, R26, R2 ;  /* 0x0000001a13047225 */ /* 0x040fe200078e0002 */
[----:B------:R-:W2:Y:S03]  /*7ea0*/  LDC R20, c[0x0][0x608] ;  /* 0x00018200ff147b82 */ /* 0x000ea60000000800 */
[----:B------:R-:W-:Y:S01]  /*7eb0*/  IMAD R19, R19, R27, R6 ;  /* 0x0000001b13137224 */ /* 0x000fe200078e0206 */
[----:B------:R-:W-:-:S03]  /*7ec0*/  I2FP.F32.U32 R6, R30 ;  /* 0x0000001e00067245 */ /* 0x000fc60000201000 */
[----:B------:R-:W-:Y:S01]  /*7ed0*/  IMAD.IADD R5, R5, 0x1, R19 ;  /* 0x0000000105057824 */ /* 0x000fe200078e0213 */
[----:B------:R-:W3:Y:S01]  /*7ee0*/  LDC R32, c[0x0][0x658] ;  /* 0x00019600ff207b82 */ /* 0x000ee20000000800 */
[----:B-1----:R-:W-:Y:S01]  /*7ef0*/  ISETP.NE.U32.AND P0, PT, R34, RZ, PT ;  /* 0x000000ff2200720c */ /* 0x002fe20003f05070 */
[----:B------:R-:W-:-:S03]  /*7f00*/  IMAD.MOV.U32 R19, RZ, RZ, -0x1 ;  /* 0xffffffffff137424 */ /* 0x000fc600078e00ff */
[----:B------:R-:W-:-:S03]  /*7f10*/  ISETP.NE.AND.EX P0, PT, R35, RZ, PT, P0 ;  /* 0x000000ff2300720c */ /* 0x000fc60003f05300 */
[----:B------:R-:W1:Y:S01]  /*7f20*/  LDC R27, c[0x0][0x148] ;  /* 0x00005200ff1b7b82 */ /* 0x000e620000000800 */
[-CC-:B0-----:R-:W-:Y:S02]  /*7f30*/  SHF.R.U64 R22, R4, R18.reuse, R5.reuse ;  /* 0x0000001204167219 */ /* 0x181fe40000001205 */
[----:B------:R-:W-:Y:S01]  /*7f40*/  SHF.R.U32.HI R5, RZ, R18, R5 ;  /* 0x00000012ff057219 */ /* 0x000fe20000011605 */
[----:B------:R-:W-:-:S04]  /*7f50*/  FMUL R18, R6, UR6 ;  /* 0x0000000606127c20 */ /* 0x000fc80008400000 */
[----:B------:R-:W0:Y:S01]  /*7f60*/  LDC R28, c[0x0][0x600] ;  /* 0x00018000ff1c7b82 */ /* 0x000e220000000800 */
[----:B------:R4:W0:Y:S01]  /*7f70*/  F2I.U32.TRUNC.NTZ R25, R18 ;  /* 0x0000001200197305 */ /* 0x000822000020f000 */
[-CC-:B--2---:R-:W-:Y:S02]  /*7f80*/  SHF.R.U64 R6, R22, R20.reuse, R5.reuse ;  /* 0x0000001416067219 */ /* 0x184fe40000001205 */
[----:B------:R-:W-:-:S04]  /*7f90*/  SHF.R.U32.HI R5, RZ, R20, R5 ;  /* 0x00000014ff057219 */ /* 0x000fc80000011605 */
[----:B------:R-:W2:Y:S01]  /*7fa0*/  LDC R33, c[0x0][0x648] ;  /* 0x00019200ff217b82 */ /* 0x000ea20000000800 */
[-CC-:B---3--:R-:W-:Y:S02]  /*7fb0*/  SHF.R.U64 R26, R6, R32.reuse, R5.reuse ;  /* 0x00000020061a7219 */ /* 0x188fe40000001205 */
[-C--:B------:R-:W-:Y:S02]  /*7fc0*/  SHF.L.U32 R19, R19, R32.reuse, RZ ;  /* 0x0000002013137219 */ /* 0x080fe400000006ff */
[-C--:B------:R-:W-:Y:S01]  /*7fd0*/  SHF.R.U32.HI R5, RZ, R32.reuse, R5 ;  /* 0x00000020ff057219 */ /* 0x080fe20000011605 */
[----:B------:R-:W-:Y:S01]  /*7fe0*/  IMAD.MOV.U32 R4, RZ, RZ, R26 ;  /* 0x000000ffff047224 */ /* 0x000fe200078e001a */
[----:B------:R-:W-:Y:S01]  /*7ff0*/  SHF.L.U32 R32, R21, R32, RZ ;  /* 0x0000002015207219 */ /* 0x000fe200000006ff */
[----:B------:R-:W3:Y:S01]  /*8000*/  LDC R36, c[0x0][0x638] ;  /* 0x00018e00ff247b82 */ /* 0x000ee20000000800 */
[----:B------:R-:W-:-:S07]  /*8010*/  LOP3.LUT R31, RZ, R19, RZ, 0x33, !PT ;  /* 0x00000013ff1f7212 */ /* 0x000fce00078e33ff */
[----:B------:R-:W0:Y:S01]  /*8020*/  LDC R37, c[0x0][0x610] ;  /* 0x00018400ff257b82 */ /* 0x000e220000000800 */
[----:B----4-:R-:W-:Y:S05]  /*8030*/  @!P0 BRA `(.L_x_157) ;  /* 0x0000000000288947 */ /* 0x010fea0003800000 */
[----:B------:R-:W4:Y:S02]  /*8040*/  LDC R21, c[0x0][0x64c] ;  /* 0x00019300ff157b82 */ /* 0x000f240000000800 */
[----:B----4-:R-:W-:-:S05]  /*8050*/  IADD3 R21, P0, R26, R21, RZ ;  /* 0x000000151a157210 */ /* 0x010fca0007f1e0ff */
        /* <DEDUP_REMOVED lines=8> */
.L_x_157:
[----:B--2---:R-:W-:Y:S01]  /*80e0*/  SHF.R.U64 R4, R4, R33, R5 ;  /* 0x0000002104047219 */ /* 0x004fe20000001205 */
[----:B0-----:R-:W-:Y:S01]  /*80f0*/  VIADD R21, R28, 0xffffffff ;  /* 0xffffffff1c157836 */ /* 0x001fe20000000000 */
[----:B------:R-:W-:Y:S01]  /*8100*/  LOP3.LUT R19, R6, R31, RZ, 0xc0, !PT ;  /* 0x0000001f06137212 */ /* 0x000fe200078ec0ff */
[----:B------:R-:W-:Y:S02]  /*8110*/  IMAD.MOV R25, RZ, RZ, -R25 ;  /* 0x000000ffff197224 */ /* 0x000fe400078e0a19 */
[----:B------:R-:W-:Y:S02]  /*8120*/  IMAD.MOV R5, RZ, RZ, -R4 ;  /* 0x000000ffff057224 */ /* 0x000fe400078e0a04 */
[----:B------:R-:W-:Y:S01]  /*8130*/  IMAD R6, R32, R4, R19 ;  /* 0x0000000420067224 */ /* 0x000fe200078e0213 */
[----:B------:R-:W-:Y:S01]  /*8140*/  LOP3.LUT R19, R22, R21, RZ, 0xc0, !PT ;  /* 0x0000001516137212 */ /* 0x000fe200078ec0ff */
[----:B-1----:R-:W-:Y:S02]  /*8150*/  @P3 IMAD R29, R27, R25, R30 ;  /* 0x000000191b1d3224 */ /* 0x002fe400078e021e */
[----:B---3--:R-:W-:-:S02]  /*8160*/  IMAD R4, R5, R36, R26 ;  /* 0x0000002405047224 */ /* 0x008fc400078e021a */
[----:B------:R-:W-:Y:S02]  /*8170*/  IMAD R6, R6, R37, R29 ;  /* 0x0000002506067224 */ /* 0x000fe400078e021d */
[----:B------:R-:W-:Y:S02]  /*8180*/  IMAD R19, R4, R28, R19 ;  /* 0x0000001c04137224 */ /* 0x000fe400078e0213 */
[----:B------:R-:W-:Y:S02]  /*8190*/  IMAD.MOV.U32 R18, RZ, RZ, 0x1 ;  /* 0x00000001ff127424 */ /* 0x000fe400078e00ff */
[----:B------:R-:W-:Y:S01]  /*81a0*/  IMAD.MOV.U32 R4, RZ, RZ, R24 ;  /* 0x000000ffff047224 */ /* 0x000fe200078e0018 */
[----:B------:R-:W-:Y:S02]  /*81b0*/  SEL R5, R19, R6, !P3 ;  /* 0x0000000613057207 */ /* 0x000fe40005800000 */
[----:B------:R-:W-:-:S07]  /*81c0*/  SEL R6, R6, R19, !P3 ;  /* 0x0000001306067207 */ /* 0x000fce0005800000 */
.L_x_155:
[----:B------:R-:W-:Y:S02]  /*81d0*/  LOP3.LUT P0, RZ, R18, 0xff, RZ, 0xc0, !PT ;  /* 0x000000ff12ff7812 */ /* 0x000fe4000780c0ff */
[----:B------:R-:W-:-:S11]  /*81e0*/  LOP3.LUT R135, R135, 0x1, RZ, 0x3c, !PT ;  /* 0x0000000187877812 */ /* 0x000fd600078e3cff */
[----:B------:R-:W-:Y:S05]  /*81f0*/  @P0 BRA `(.L_x_158) ;  /* 0xffffff9400940947 */ /* 0x000fea000383ffff */
[----:B------:R-:W-:Y:S05]  /*8200*/  EXIT ;  /* 0x000000000000794d */ /* 0x000fea0003800000 */
.L_x_18:
[----:B------:R-:W-:-:S08]  /*8210*/  ISETP.NE.AND P0, PT, R18, RZ, PT ;  /* 0x000000ff1200720c */ /* 0x000fd00003f05270 */
[----:B--23-5:R-:W0:-:S00]  /*8220*/  USETMAXREG.DEALLOC.CTAPOOL 0x28 ;  /* 0x00000028000079c8 */ /* 0x02ce0000080e0500 */
[----:B------:R-:W-:Y:S05]  /*8230*/  @P0 EXIT ;  /* 0x000000000000094d */ /* 0x000fea0003800000 */
[----:B0-----:R-:W-:Y:S01]  /*8240*/  LOP3.LUT P0, RZ, R20, 0xff, RZ, 0xc0, !PT ;  /* 0x000000ff14ff7812 */ /* 0x001fe2000780c0ff */
[----:B------:R-:W-:Y:S02]  /*8250*/  IMAD.MOV.U32 R12, RZ, RZ, 0x1 ;  /* 0x00000001ff0c7424 */ /* 0x000fe400078e00ff */
[----:B------:R-:W-:-:S10]  /*8260*/  IMAD.MOV.U32 R13, RZ, RZ, RZ ;  /* 0x000000ffff0d7224 */ /* 0x000fd400078e00ff */
[----:B------:R-:W-:Y:S05]  /*8270*/  @!P0 BRA `(.L_x_159) ;  /* 0x0000000c00188947 */ /* 0x000fea0003800000 */
[----:B------:R-:W0:Y:S01]  /*8280*/  S2R R16, SR_CgaCtaId ;  /* 0x0000000000107919 */ /* 0x000e220000008800 */
[----:B------:R-:W-:Y:S01]  /*8290*/  LOP3.LUT P0, RZ, R11, 0x1f, RZ, 0xc0, !PT ;  /* 0x0000001f0bff7812 */ /* 0x000fe2000780c0ff */
[----:B------:R-:W-:Y:S01]  /*82a0*/  ULDC UR5, c[0x0][0x658] ;  /* 0x0001960000057ab9 */ /* 0x000fe20000000800 */
[----:B------:R-:W-:Y:S01]  /*82b0*/  UMOV UR6, 0xffffffff ;  /* 0xffffffff00067882 */ /* 0x000fe20000000000 */
[----:B------:R-:W-:Y:S01]  /*82c0*/  BSSY B0, `(.L_x_159) ;  /* 0x00000c1000007945 */ /* 0x000fe20003800000 */
[----:B------:R-:W-:Y:S01]  /*82d0*/  USHF.L.U32 UR6, UR6, UR5, URZ ;  /* 0x0000000506067299 */ /* 0x000fe2000800063f */
[C---:B------:R-:W-:Y:S01]  /*82e0*/  ISETP.NE.AND P2, PT, R10.reuse, RZ, PT ;  /* 0x000000ff0a00720c */ /* 0x040fe20003f45270 */
[----:B------:R-:W-:Y:S01]  /*82f0*/  IMAD.MOV.U32 R15, RZ, RZ, 0x1 ;  /* 0x00000001ff0f7424 */ /* 0x000fe200078e00ff */
[----:B------:R-:W-:Y:S01]  /*8300*/  ISETP.NE.OR P0, PT, R10, RZ, !P0 ;  /* 0x000000ff0a00720c */ /* 0x000fe20004705670 */
[----:B------:R-:W-:Y:S01]  /*8310*/  IMAD.MOV.U32 R12, RZ, RZ, 0x1 ;  /* 0x00000001ff0c7424 */ /* 0x000fe200078e00ff */
[----:B------:R-:W-:Y:S01]  /*8320*/  LOP3.LUT R14, R7, 0x2, RZ, 0xfc, !PT ;  /* 0x00000002070e7812 */ /* 0x000fe200078efcff */
[----:B------:R-:W-:Y:S01]  /*8330*/  IMAD.MOV.U32 R13, RZ, RZ, RZ ;  /* 0x000000ffff0d7224 */ /* 0x000fe200078e00ff */
[----:B------:R-:W-:Y:S01]  /*8340*/  ULDC UR4, c[0x0][0x600] ;  /* 0x0001800000047ab9 */ /* 0x000fe20000000800 */
[----:B------:R-:W-:Y:S01]  /*8350*/  UMOV UR8, 0x1 ;  /* 0x0000000100087882 */ /* 0x000fe20000000000 */
[----:B------:R-:W-:-:S02]  /*8360*/  UIADD3 UR19, UR7, 0x1, URZ ;  /* 0x0000000107137890 */ /* 0x000fc4000fffe03f */
[----:B------:R-:W-:Y:S02]  /*8370*/  UIADD3 UR13, UR4, -0x1, URZ ;  /* 0xffffffff040d7890 */ /* 0x000fe4000fffe03f */
[----:B------:R-:W-:Y:S02]  /*8380*/  USHF.L.U32 UR17, UR8, UR5, URZ ;  /* 0x0000000508117299 */ /* 0x000fe4000800063f */
[----:B------:R-:W-:Y:S01]  /*8390*/  ULOP3.LUT UR16, URZ, UR6, URZ, 0x33, !UPT ;  /* 0x000000063f107292 */ /* 0x000fe2000f8e333f */
[----:B------:R-:W-:Y:S01]  /*83a0*/  ULDC.64 UR20, c[0x0][0x198] ;  /* 0x0000660000147ab9 */ /* 0x000fe20000000a00 */
[----:B0-----:R-:W-:-:S10]  /*83b0*/  LOP3.LUT R16, R16, 0x1, RZ, 0xc0, !PT ;  /* 0x0000000110107812 */ /* 0x001fd400078ec0ff */
.L_x_171:
[----:B------:R-:W-:-:S03]  /*83c0*/  UMOV UR4, 0xffffffff ;  /* 0xffffffff00047882 */ /* 0x000fc60000000000 */
[----:B------:R-:W-:Y:S05]  /*83d0*/  BRA.DIV UR4, `(.L_x_160) ;  /* 0x0000001a04207947 */ /* 0x000fea000b800000 */
[----:B------:R-:W-:-:S13]  /*83e0*/  ELECT P1, URZ, PT ;  /* 0x00000000003f782f */ /* 0x000fda0003820000 */
.L_x_200:
[----:B------:R-:W0:Y:S01]  /*83f0*/  LDC R10, c[0x0][0x28c] ;  /* 0x0000a300ff0a7b82 */ /* 0x000e220000000800 */
[----:B------:R-:W-:Y:S01]  /*8400*/  BSSY B1, `(.L_x_161) ;  /* 0x0000039000017945 */ /* 0x000fe20003800000 */
[----:B0-----:R-:W-:-:S13]  /*8410*/  ISETP.LT.OR P1, PT, R10, 0x1, !P1 ;  /* 0x000000010a00780c */ /* 0x001fda0004f21670 */
[----:B------:R-:W-:Y:S05]  /*8420*/  @P1 BRA `(.L_x_162) ;  /* 0x0000000000d81947 */ /* 0x000fea0003800000 */
[----:B------:R-:W-:Y:S02]  /*8430*/  IMAD R10, R5, 0x2, R16 ;  /* 0x00000002050a7824 */ /* 0x000fe400078e0210 */
[----:B------:R-:W-:Y:S02]  /*8440*/  IMAD.SHL.U32 R18, R6, 0x40, RZ ;  /* 0x0000004006127824 */ /* 0x000fe400078e00ff */
[----:B------:R-:W-:Y:S02]  /*8450*/  IMAD.MOV.U32 R21, RZ, RZ, RZ ;  /* 0x000000ffff157224 */ /* 0x000fe400078e00ff */
[----:B------:R-:W-:Y:S02]  /*8460*/  IMAD.U32 R22, RZ, RZ, UR19 ;  /* 0x00000013ff167e24 */ /* 0x000fe4000f8e00ff */
[----:B------:R-:W-:Y:S02]  /*8470*/  IMAD.MOV.U32 R5, RZ, RZ, R12 ;  /* 0x000000ffff057224 */ /* 0x000fe400078e000c */
[----:B------:R-:W-:-:S02]  /*8480*/  IMAD.MOV.U32 R11, RZ, RZ, R13 ;  /* 0x000000ffff0b7224 */ /* 0x000fc400078e000d */
[----:B------:R-:W-:-:S07]  /*8490*/  IMAD R17, R10, 0x38, RZ ;  /* 0x000000380a117824 */ /* 0x000fce00078e02ff */
.L_x_166:
[----:B------:R-:W0:Y:S01]  /*84a0*/  S2R R19, SR_CgaCtaId ;  /* 0x0000000000137919 */ /* 0x000e220000008800 */
[----:B------:R-:W-:Y:S01]  /*84b0*/  MOV R6, 0x400 ;  /* 0x0000040000067802 */ /* 0x000fe20000000f00 */
[----:B------:R-:W1:Y:S03]  /*84c0*/  @!P2 LDC R10, c[0x0][0x500] ;  /* 0x00014000ff0aab82 */ /* 0x000e660000000800 */
[----:B0-----:R-:W-:Y:S02]  /*84d0*/  LEA R20, R19, R6, 0x18 ;  /* 0x0000000613147211 */ /* 0x001fe400078ec0ff */
[----:B------:R-:W-:-:S03]  /*84e0*/  SHF.L.U32 R6, R5, 0x1f, RZ ;  /* 0x0000001f05067819 */ /* 0x000fc600000006ff */
[----:B------:R-:W-:-:S04]  /*84f0*/  IMAD R19, R11, 0x8, R20 ;  /* 0x000000080b137824 */ /* 0x000fc800078e0214 */
[----:B------:R-:W0:Y:S02]  /*8500*/  SYNCS.PHASECHK.TRANS64.TRYWAIT P1, [R19+URZ+0xa0], R6 ;  /* 0x0000a006130075a7 */ /* 0x000e24000802017f */
[----:B01----:R-:W-:Y:S05]  /*8510*/  @!P1 BRA `(.L_x_163) ;  /* 0x0000001400f09947 */ /* 0x003fea0003800000 */
.L_x_201:
[----:B0-----:R-:W-:Y:S01]  /*8520*/  PRMT R6, R14, 0x9910, RZ ;  /* 0x000099100e067816 */ /* 0x001fe200000000ff */
[----:B------:R0:W-:Y:S03]  /*8530*/  @!P2 SYNCS.ARRIVE.TRANS64 RZ, [R19+URZ], R10 ;  /* 0x0000000a13ffa9a7 */ /* 0x0001e6000800003f */
[----:B------:R-:W-:-:S13]  /*8540*/  ISETP.NE.AND P1, PT, R6, 0x2, PT ;  /* 0x000000020600780c */ /* 0x000fda0003f25270 */
[----:B0-----:R-:W-:Y:S05]  /*8550*/  @P1 BRA `(.L_x_164) ;  /* 0x0000000000041947 */ /* 0x001fea0003800000 */
[----:B------:R-:W-:Y:S01]  /*8560*/  BPT.TRAP 0x1 ;  /* 0x000000040000795c */ /* 0x000fe20000300000 */
.L_x_164:
[----:B------:R-:W-:Y:S05]  /*8570*/  @P0 BRA `(.L_x_165) ;  /* 0x0000000000040947 */ /* 0x000fea0003800000 */
[----:B------:R-:W-:Y:S01]  /*8580*/  BPT.TRAP 0x1 ;  /* 0x000000040000795c */ /* 0x000fe20000300000 */
.L_x_165:
[----:B------:R-:W-:Y:S01]  /*8590*/  IMAD R6, R11, 0x2, R16 ;  /* 0x000000020b067824 */ /* 0x000fe200078e0210 */
[----:B------:R-:W-:Y:S01]  /*85a0*/  R2UR UR9, R19 ;  /* 0x00000000130972ca */ /* 0x000fe200000e0000 */
[C-C-:B------:R-:W-:Y:S01]  /*85b0*/  IMAD R10, R11.reuse, 0x1000, R20.reuse ;  /* 0x000010000b0a7824 */ /* 0x140fe200078e0214 */
[----:B------:R-:W-:Y:S01]  /*85c0*/  UIADD3 UR4, UP0, UR20, 0xf0, URZ ;  /* 0x000000f014047890 */ /* 0x000fe2000ff1e03f */
[----:B------:R-:W-:Y:S01]  /*85d0*/  IMAD R6, R6, 0xe00, R20 ;  /* 0x00000e0006067824 */ /* 0x000fe200078e0214 */
[----:B------:R-:W-:Y:S01]  /*85e0*/  R2UR UR11, R18 ;  /* 0x00000000120b72ca */ /* 0x000fe200000e0000 */
[----:B------:R-:W-:Y:S01]  /*85f0*/  VIADD R22, R22, 0xffffffff ;  /* 0xffffffff16167836 */ /* 0x000fe20000000000 */
[----:B------:R-:W-:Y:S01]  /*8600*/  R2UR UR5, R10 ;  /* 0x000000000a0572ca */ /* 0x000fe200000e0000 */
[----:B------:R-:W-:Y:S01]  /*8610*/  UIADD3 UR22, UP1, UR20, 0x1f0, URZ ;  /* 0x000001f014167890 */ /* 0x000fe2000ff3e03f */
[----:B------:R-:W-:Y:S01]  /*8620*/  R2UR UR6, R6 ;  /* 0x00000000060672ca */ /* 0x000fe200000e0000 */
[----:B------:R-:W-:Y:S01]  /*8630*/  VIADD R11, R11, 0x1 ;  /* 0x000000010b0b7836 */ /* 0x000fe20000000000 */
[----:B------:R-:W-:Y:S01]  /*8640*/  R2UR UR10, R21 ;  /* 0x00000000150a72ca */ /* 0x000fe200000e0000 */
[----:B------:R-:W-:Y:S01]  /*8650*/  UIADD3.X UR23, URZ, UR21, URZ, UP1, !UPT ;  /* 0x000000153f177290 */ /* 0x000fe20008ffe43f */
[----:B------:R-:W-:Y:S01]  /*8660*/  R2UR UR12, R4 ;  /* 0x00000000040c72ca */ /* 0x000fe200000e0000 */
[----:B------:R-:W-:Y:S01]  /*8670*/  UMOV UR14, 0x0 ;  /* 0x00000000000e7882 */ /* 0x000fe20000000000 */
[----:B------:R-:W-:Y:S01]  /*8680*/  R2UR UR18, R17 ;  /* 0x00000000111272ca */ /* 0x000fe200000e0000 */
[----:B------:R-:W-:Y:S01]  /*8690*/  UMOV UR15, 0x10000000 ;  /* 0x10000000000f7882 */ /* 0x000fe20000000000 */
[----:B------:R-:W-:Y:S01]  /*86a0*/  ISETP.GT.AND P4, PT, R22, 0x1, PT ;  /* 0x000000011600780c */ /* 0x000fe20003f84270 */
[----:B------:R-:W-:Y:S01]  /*86b0*/  UMOV UR24, 0x30000 ;  /* 0x0003000000187882 */ /* 0x000fe20000000000 */
[----:B------:R-:W-:Y:S01]  /*86c0*/  ISETP.NE.AND P1, PT, R11, 0x14, PT ;  /* 0x000000140b00780c */ /* 0x000fe20003f25270 */
[----:B------:R-:W-:Y:S01]  /*86d0*/  UIADD3 UR8, UR5, 0x280, URZ ;  /* 0x0000028005087890 */ /* 0x000fe2000fffe03f */
[----:B------:R-:W-:Y:S01]  /*86e0*/  VIADD R21, R21, 0x40 ;  /* 0x0000004015157836 */ /* 0x000fe20000000000 */
[----:B------:R-:W-:Y:S01]  /*86f0*/  UIADD3.X UR5, URZ, UR21, URZ, UP0, !UPT ;  /* 0x000000153f057290 */ /* 0x000fe200087fe43f */
[----:B------:R-:W-:Y:S01]  /*8700*/  SEL R6, RZ, 0x1, P1 ;  /* 0x00000001ff067807 */ /* 0x000fe20000800000 */
[----:B------:R-:W-:Y:S01]  /*8710*/  UIADD3 UR6, UR6, 0x14280, URZ ;  /* 0x0001428006067890 */ /* 0x000fe2000fffe03f */
[----:B------:R-:W-:-:S02]  /*8720*/  SEL R11, R11, RZ, P1 ;  /* 0x000000ff0b0b7207 */ /* 0x000fc40000800000 */
[----:B------:R-:W-:-:S04]  /*8730*/  LOP3.LUT R5, R5, R6, RZ, 0x3c, !PT ;  /* 0x0000000605057212 */ /* 0x000fc800078e3cff */
[----:B------:R0:W-:Y:S02]  /*8740*/  UTMALDG.3D [UR8], [UR4], desc[UR14] ;  /* 0x00000e08040075b4 */ /* 0x0001e40008011000 */
[----:B0-----:R-:W-:Y:S01]  /*8750*/  UMOV UR8, UR6 ;  /* 0x0000000600087c82 */ /* 0x001fe20008000000 */
[----:B------:R-:W-:Y:S02]  /*8760*/  UMOV UR11, UR18 ;  /* 0x00000012000b7c82 */ /* 0x000fe40008000000 */
[----:B------:R0:W-:Y:S02]  /*8770*/  UTMALDG.3D.MULTICAST [UR8], [UR22], UR24, desc[UR14] ;  /* 0x00000e08160073b4 */ /* 0x0001e40008011818 */
[----:B0-----:R-:W-:Y:S05]  /*8780*/  @P4 BRA `(.L_x_166) ;  /* 0xfffffffc00444947 */ /* 0x001fea000383ffff */
.L_x_162:
[----:B------:R-:W-:Y:S05]  /*8790*/  BSYNC B1 ;  /* 0x0000000000017941 */ /* 0x000fea0003800000 */
.L_x_161:
[----:B------:R-:W-:Y:S01]  /*87a0*/  LOP3.LUT P5, RZ, R15, 0xff, RZ, 0xc0, !PT ;  /* 0x000000ff0fff7812 */ /* 0x000fe200078ac0ff */
[----:B------:R-:W-:Y:S01]  /*87b0*/  VIADD R6, R13, UR7 ;  /* 0x000000070d067c36 */ /* 0x000fe20008000000 */
[----:B------:R-:W-:Y:S01]  /*87c0*/  ULDC.64 UR4, c[0x0][0x650] ;  /* 0x0001940000047ab9 */ /* 0x000fe20000000a00 */
[----:B------:R-:W-:Y:S01]  /*87d0*/  IMAD.U32 R11, RZ, RZ, UR7 ;  /* 0x00000007ff0b7e24 */ /* 0x000fe2000f8e00ff */
[----:B------:R-:W-:Y:S01]  /*87e0*/  UISETP.GE.U32.AND UP0, UPT, UR7, 0x14, UPT ;  /* 0x000000140700788c */ /* 0x000fe2000bf06070 */
[----:B------:R-:W-:Y:S01]  /*87f0*/  BSSY B1, `(.L_x_167) ;  /* 0x000006b000017945 */ /* 0x000fe20003800000 */
[----:B------:R-:W-:Y:S02]  /*8800*/  ISETP.GT.U32.AND P1, PT, R6, 0x13, PT ;  /* 0x000000130600780c */ /* 0x000fe40003f24070 */
[----:B------:R-:W-:Y:S02]  /*8810*/  PRMT R15, RZ, 0x7610, R15 ;  /* 0x00007610ff0f7816 */ /* 0x000fe4000000000f */
[----:B------:R-:W-:-:S02]  /*8820*/  ISETP.LT.U32.AND P1, PT, R11, 0x14, P1 ;  /* 0x000000140b00780c */ /* 0x000fc40000f21070 */
[----:B------:R-:W-:Y:S01]  /*8830*/  PLOP3.LUT P4, PT, PT, PT, UP0, 0x80, 0x0 ;  /* 0x000000000000781c */ /* 0x000fe20003f8f008 */
[----:B------:R-:W0:Y:S01]  /*8840*/  @P5 S2R R5, SR_CgaCtaId ;  /* 0x0000000000055919 */ /* 0x000e220000008800 */
[----:B------:R-:W-:-:S04]  /*8850*/  @P5 MOV R4, 0x400 ;  /* 0x0000040000045802 */ /* 0x000fc80000000f00 */
[----:B0-----:R-:W-:Y:S01]  /*8860*/  @P5 LEA R10, R5, R4, 0x18 ;  /* 0x00000004050a5211 */ /* 0x001fe200078ec0ff */
[----:B------:R-:W-:-:S03]  /*8870*/  IMAD.WIDE.U32 R4, R6, -0x33333333, RZ ;  /* 0xcccccccd06047825 */ /* 0x000fc600078e00ff */
[----:B------:R0:W-:Y:S01]  /*8880*/  @P5 SYNCS.ARRIVE.TRANS64.A1T0 RZ, [R10+URZ+0x178], RZ ;  /* 0x000178ff0aff59a7 */ /* 0x0001e2000810003f */
[----:B------:R-:W-:Y:S01]  /*8890*/  IADD3 R2, P5, R2, R8, RZ ;  /* 0x0000000802027210 */ /* 0x000fe20007fbe0ff */
[----:B------:R-:W-:Y:S01]  /*88a0*/  IMAD.MOV.U32 R4, RZ, RZ, -0x1 ;  /* 0xffffffffff047424 */ /* 0x000fe200078e00ff */
[----:B------:R-:W-:Y:S02]  /*88b0*/  SHF.R.U32.HI R11, RZ, 0x4, R5 ;  /* 0x00000004ff0b7819 */ /* 0x000fe40000011605 */
[----:B------:R-:W-:Y:S01]  /*88c0*/  SEL R5, RZ, 0x1, !P1 ;  /* 0x00000001ff057807 */ /* 0x000fe20004800000 */
[----:B------:R-:W-:Y:S01]  /*88d0*/  IMAD.X R3, R3, 0x1, R0, P5 ;  /* 0x0000000103037824 */ /* 0x000fe200028e0600 */
[----:B------:R-:W-:Y:S01]  /*88e0*/  ISETP.GE.U32.AND P1, PT, R2, UR4, PT ;  /* 0x0000000402007c0c */ /* 0x000fe2000bf26070 */
[----:B------:R-:W-:Y:S01]  /*88f0*/  IMAD R13, R11, -0x14, R6 ;  /* 0xffffffec0b0d7824 */ /* 0x000fe200078e0206 */
[----:B------:R-:W-:Y:S01]  /*8900*/  LOP3.LUT R12, R12, R5, RZ, 0x3c, !PT ;  /* 0x000000050c0c7212 */ /* 0x000fe200078e3cff */
[----:B------:R-:W-:Y:S01]  /*8910*/  IMAD.MOV.U32 R6, RZ, RZ, -0x1 ;  /* 0xffffffffff067424 */ /* 0x000fe200078e00ff */
[----:B------:R-:W-:Y:S01]  /*8920*/  ISETP.GE.U32.AND.EX P1, PT, R3, UR5, PT, P1 ;  /* 0x0000000503007c0c */ /* 0x000fe2000bf26110 */
[----:B------:R-:W-:Y:S01]  /*8930*/  IMAD.MOV.U32 R5, RZ, RZ, -0x1 ;  /* 0xffffffffff057424 */ /* 0x000fe200078e00ff */
[----:B------:R-:W-:-:S02]  /*8940*/  @P4 LOP3.LUT R12, R12, 0x1, R11, 0x78, !PT ;  /* 0x000000010c0c4812 */ /* 0x000fc400078e780b */
[----:B0-----:R-:W-:-:S09]  /*8950*/  PRMT R10, RZ, 0x7610, R10 ;  /* 0x00007610ff0a7816 */ /* 0x001fd2000000000a */
[----:B------:R-:W-:Y:S05]  /*8960*/  @P1 BRA `(.L_x_168) ;  /* 0x00000004004c1947 */ /* 0x000fea0003800000 */
[----:B------:R-:W0:Y:S01]  /*8970*/  S2R R18, SR_CTAID.X ;  /* 0x0000000000127919 */ /* 0x000e220000002500 */
[----:B------:R-:W-:Y:S01]  /*8980*/  ULDC.64 UR4, c[0x0][0x628] ;  /* 0x00018a0000047ab9 */ /* 0x000fe20000000a00 */
[----:B------:R-:W1:Y:S01]  /*8990*/  LDC R19, c[0x0][0x144] ;  /* 0x00005100ff137b82 */ /* 0x000e620000000800 */
[----:B------:R-:W-:Y:S01]  /*89a0*/  ISETP.NE.U32.AND P1, PT, RZ, UR4, PT ;  /* 0x00000004ff007c0c */ /* 0x000fe2000bf25070 */
[----:B------:R-:W2:Y:S01]  /*89b0*/  S2R R6, SR_CTAID.Y ;  /* 0x0000000000067919 */ /* 0x000ea20000002600 */
[----:B------:R-:W-:Y:S01]  /*89c0*/  ULDC UR8, c[0x0][0x630] ;  /* 0x00018c0000087ab9 */ /* 0x000fe20000000800 */
[----:B------:R-:W-:Y:S01]  /*89d0*/  ULDC UR9, c[0x0][0x150] ;  /* 0x0000540000097ab9 */ /* 0x000fe20000000800 */
[----:B------:R-:W-:Y:S01]  /*89e0*/  ISETP.NE.AND.EX P1, PT, RZ, UR5, PT, P1 ;  /* 0x00000005ff007c0c */ /* 0x000fe2000bf25310 */
[----:B------:R-:W-:Y:S02]  /*89f0*/  IMAD.MOV.U32 R4, RZ, RZ, R2 ;  /* 0x000000ffff047224 */ /* 0x000fe400078e0002 */
[----:B------:R-:W-:Y:S01]  /*8a00*/  IMAD.MOV.U32 R5, RZ, RZ, R3 ;  /* 0x000000ffff057224 */ /* 0x000fe200078e0003 */
[----:B0-----:R-:W-:-:S09]  /*8a10*/  I2FP.F32.U32 R20, R18 ;  /* 0x0000001200147245 */ /* 0x001fd20000201000 */
[----:B------:R-:W-:Y:S05]  /*8a20*/  @!P1 BRA `(.L_x_169) ;  /* 0x0000000000289947 */ /* 0x000fea0003800000 */
[----:B------:R-:W-:Y:S02]  /*8a30*/  ULDC UR6, c[0x0][0x634] ;  /* 0x00018d0000067ab9 */ /* 0x000fe40000000800 */
[----:B------:R-:W-:-:S05]  /*8a40*/  IADD3 R5, P1, R2, UR6, RZ ;  /* 0x0000000602057c10 */ /* 0x000fca000ff3e0ff */
[----:B------:R-:W-:-:S04]  /*8a50*/  IMAD.X R17, RZ, RZ, R3, P1 ;  /* 0x000000ffff117224 */ /* 0x000fc800008e0603 */
[----:B------:R-:W-:-:S04]  /*8a60*/  IMAD.WIDE.U32 R10, R17, UR4, RZ ;  /* 0x00000004110a7c25 */ /* 0x000fc8000f8e00ff */
[----:B------:R-:W-:-:S04]  /*8a70*/  IMAD.WIDE.U32 R10, P1, R5, UR5, R10 ;  /* 0x00000005050a7c25 */ /* 0x000fc8000f82000a */
[----:B------:R-:W-:-:S04]  /*8a80*/  IMAD.WIDE.U32 R4, R5, UR4, RZ ;  /* 0x0000000405047c25 */ /* 0x000fc8000f8e00ff */
[----:B------:R-:W-:Y:S01]  /*8a90*/  IMAD.MOV.U32 R4, RZ, RZ, R11 ;  /* 0x000000ffff047224 */ /* 0x000fe200078e000b */
[----:B------:R-:W-:Y:S01]  /*8aa0*/  IADD3 RZ, P4, R5, R10, RZ ;  /* 0x0000000a05ff7210 */ /* 0x000fe20007f9e0ff */
[----:B------:R-:W-:-:S04]  /*8ab0*/  IMAD.X R5, RZ, RZ, RZ, P1 ;  /* 0x000000ffff057224 */ /* 0x000fc800008e06ff */
[----:B------:R-:W-:-:S08]  /*8ac0*/  IMAD.WIDE.U32.X R4, R17, UR5, R4, P4 ;  /* 0x0000000511047c25 */ /* 0x000fd0000a0e0404 */
.L_x_169:
[----:B------:R-:W-:Y:S01]  /*8ad0*/  FMUL R20, R20, UR9 ;  /* 0x0000000914147c20 */ /* 0x000fe20008400000 */
[--C-:B------:R-:W-:Y:S01]  /*8ae0*/  SHF.R.U64 R17, R4, UR8, R5.reuse ;  /* 0x0000000804117c19 */ /* 0x100fe20008001205 */
[----:B------:R-:W-:Y:S01]  /*8af0*/  ULDC.64 UR4, c[0x0][0x620] ;  /* 0x0001880000047ab9 */ /* 0x000fe20000000a00 */
[----:B------:R-:W-:Y:S01]  /*8b00*/  SHF.R.U32.HI R4, RZ, UR8, R5 ;  /* 0x00000008ff047c19 */ /* 0x000fe20008011605 */
[----:B------:R-:W-:Y:S01]  /*8b10*/  ULDC.64 UR8, c[0x0][0x640] ;  /* 0x0001900000087ab9 */ /* 0x000fe20000000a00 */
[----:B------:R-:W-:Y:S01]  /*8b20*/  IADD3 R5, P1, RZ, -R17, RZ ;  /* 0x80000011ff057210 */ /* 0x000fe20007f3e0ff */
[----:B------:R-:W0:Y:S01]  /*8b30*/  F2I.U32.TRUNC.NTZ R20, R20 ;  /* 0x0000001400147305 */ /* 0x000e22000020f000 */
[----:B------:R-:W3:Y:S03]  /*8b40*/  LDC R21, c[0x0][0x148] ;  /* 0x00005200ff157b82 */ /* 0x000ee60000000800 */
[----:B------:R-:W-:Y:S01]  /*8b50*/  IMAD.X R4, RZ, RZ, ~R4, P1 ;  /* 0x000000ffff047224 */ /* 0x000fe200008e0e04 */
[----:B------:R-:W-:-:S03]  /*8b60*/  ISETP.NE.U32.AND P1, PT, RZ, UR8, PT ;  /* 0x00000008ff007c0c */ /* 0x000fc6000bf25070 */
[----:B------:R-:W-:Y:S01]  /*8b70*/  IMAD R4, R4, UR4, RZ ;  /* 0x0000000404047c24 */ /* 0x000fe2000f8e02ff */
[----:B------:R-:W-:-:S03]  /*8b80*/  ISETP.NE.AND.EX P1, PT, RZ, UR9, PT, P1 ;  /* 0x00000009ff007c0c */ /* 0x000fc6000bf25310 */
[C---:B------:R-:W-:Y:S01]  /*8b90*/  IMAD R11, R5.reuse, UR5, R4 ;  /* 0x00000005050b7c24 */ /* 0x040fe2000f8e0204 */
[----:B------:R-:W-:Y:S01]  /*8ba0*/  ULDC UR5, c[0x0][0x154] ;  /* 0x0000550000057ab9 */ /* 0x000fe20000000800 */
[----:B------:R-:W-:Y:S01]  /*8bb0*/  IMAD.WIDE.U32 R4, R5, UR4, R2 ;  /* 0x0000000405047c25 */ /* 0x000fe2000f8e0002 */
[----:B------:R-:W-:-:S03]  /*8bc0*/  ULDC UR4, c[0x0][0x618] ;  /* 0x0001860000047ab9 */ /* 0x000fc60000000800 */
[----:B0-----:R-:W-:Y:S02]  /*8bd0*/  IMAD.MOV R10, RZ, RZ, -R20 ;  /* 0x000000ffff0a7224 */ /* 0x001fe400078e0a14 */
[----:B------:R-:W-:Y:S02]  /*8be0*/  IMAD.IADD R5, R5, 0x1, R11 ;  /* 0x0000000105057824 */ /* 0x000fe400078e020b */
[----:B-1----:R-:W-:Y:S01]  /*8bf0*/  IMAD R18, R19, R10, R18 ;  /* 0x0000000a13127224 */ /* 0x002fe200078e0212 */
[----:B--2---:R-:W-:Y:S02]  /*8c00*/  I2FP.F32.U32 R10, R6 ;  /* 0x00000006000a7245 */ /* 0x004fe40000201000 */
[--C-:B------:R-:W-:Y:S02]  /*8c10*/  SHF.R.U64 R19, R4, UR4, R5.reuse ;  /* 0x0000000404137c19 */ /* 0x100fe40008001205 */
[----:B------:R-:W-:Y:S01]  /*8c20*/  SHF.R.U32.HI R4, RZ, UR4, R5 ;  /* 0x00000004ff047c19 */ /* 0x000fe20008011605 */
[----:B------:R-:W-:Y:S01]  /*8c30*/  FMUL R10, R10, UR5 ;  /* 0x000000050a0a7c20 */ /* 0x000fe20008400000 */
[----:B------:R-:W-:-:S02]  /*8c40*/  ULDC UR4, c[0x0][0x608] ;  /* 0x0001820000047ab9 */ /* 0x000fc40000000800 */
[--C-:B------:R-:W-:Y:S01]  /*8c50*/  SHF.R.U64 R22, R19, UR4, R4.reuse ;  /* 0x0000000413167c19 */ /* 0x100fe20008001204 */
[----:B------:R0:W1:Y:S01]  /*8c60*/  F2I.U32.TRUNC.NTZ R24, R10 ;  /* 0x0000000a00187305 */ /* 0x000062000020f000 */
[----:B------:R-:W-:Y:S01]  /*8c70*/  SHF.R.U32.HI R5, RZ, UR4, R4 ;  /* 0x00000004ff057c19 */ /* 0x000fe20008011604 */
[----:B------:R-:W-:-:S03]  /*8c80*/  ULDC UR4, c[0x0][0x658] ;  /* 0x0001960000047ab9 */ /* 0x000fc60000000800 */
[--C-:B------:R-:W-:Y:S02]  /*8c90*/  SHF.R.U64 R20, R22, UR4, R5.reuse ;  /* 0x0000000416147c19 */ /* 0x100fe40008001205 */
[----:B------:R-:W-:-:S03]  /*8ca0*/  SHF.R.U32.HI R23, RZ, UR4, R5 ;  /* 0x00000004ff177c19 */ /* 0x000fc60008011605 */
[----:B------:R-:W-:Y:S02]  /*8cb0*/  IMAD.MOV.U32 R4, RZ, RZ, R20 ;  /* 0x000000ffff047224 */ /* 0x000fe400078e0014 */
[----:B------:R-:W-:Y:S01]  /*8cc0*/  IMAD.MOV.U32 R5, RZ, RZ, R23 ;  /* 0x000000ffff057224 */ /* 0x000fe200078e0017 */
[----:B0-----:R-:W-:Y:S06]  /*8cd0*/  @!P1 BRA `(.L_x_170) ;  /* 0x0000000000289947 */ /* 0x001fec0003800000 */
        /* <DEDUP_REMOVED lines=10> */
.L_x_170:
[----:B------:R-:W-:Y:S01]  /*8d80*/  ULDC UR4, c[0x0][0x648] ;  /* 0x0001920000047ab9 */ /* 0x000fe20000000800 */
[----:B------:R-:W-:Y:S01]  /*8d90*/  LOP3.LUT R22, R22, UR16, RZ, 0xc0, !PT ;  /* 0x0000001016167c12 */ /* 0x000fe2000f8ec0ff */
[----:B-1----:R-:W-:Y:S01]  /*8da0*/  IMAD.MOV R24, RZ, RZ, -R24 ;  /* 0x000000ffff187224 */ /* 0x002fe200078e0a18 */
[----:B------:R-:W-:Y:S01]  /*8db0*/  SHF.R.U64 R5, R4, UR4, R5 ;  /* 0x0000000404057c19 */ /* 0x000fe20008001205 */
[----:B------:R-:W-:Y:S01]  /*8dc0*/  ULDC UR4, c[0x0][0x638] ;  /* 0x00018e0000047ab9 */ /* 0x000fe20000000800 */
[----:B------:R-:W-:Y:S01]  /*8dd0*/  LOP3.LUT R19, R19, UR13, RZ, 0xc0, !PT ;  /* 0x0000000d13137c12 */ /* 0x000fe2000f8ec0ff */
[----:B---3--:R-:W-:Y:S01]  /*8de0*/  @P3 IMAD R18, R21, R24, R6 ;  /* 0x0000001815123224 */ /* 0x008fe200078e0206 */
[----:B------:R-:W-:Y:S01]  /*8df0*/  ULDC UR5, c[0x0][0x610] ;  /* 0x0001840000057ab9 */ /* 0x000fe20000000800 */
[----:B------:R-:W-:Y:S02]  /*8e00*/  IMAD.MOV R11, RZ, RZ, -R5 ;  /* 0x000000ffff0b7224 */ /* 0x000fe400078e0a05 */
[----:B------:R-:W-:-:S02]  /*8e10*/  IMAD R5, R5, UR17, R22 ;  /* 0x0000001105057c24 */ /* 0x000fc4000f8e0216 */
[----:B------:R-:W-:Y:S01]  /*8e20*/  IMAD R20, R11, UR4, R20 ;  /* 0x000000040b147c24 */ /* 0x000fe2000f8e0214 */
[----:B------:R-:W-:Y:S01]  /*8e30*/  ULDC UR4, c[0x0][0x600] ;  /* 0x0001800000047ab9 */ /* 0x000fe20000000800 */
[----:B------:R-:W-:Y:S02]  /*8e40*/  IMAD R18, R5, UR5, R18 ;  /* 0x0000000505127c24 */ /* 0x000fe4000f8e0212 */
[----:B------:R-:W-:Y:S02]  /*8e50*/  IMAD R11, R20, UR4, R19 ;  /* 0x00000004140b7c24 */ /* 0x000fe4000f8e0213 */
[----:B------:R-:W-:Y:S02]  /*8e60*/  IMAD.MOV.U32 R10, RZ, RZ, 0x1 ;  /* 0x00000001ff0a7424 */ /* 0x000fe400078e00ff */
[----:B------:R-:W-:Y:S01]  /*8e70*/  IMAD.MOV.U32 R4, RZ, RZ, R17 ;  /* 0x000000ffff047224 */ /* 0x000fe200078e0011 */
[----:B------:R-:W-:Y:S02]  /*8e80*/  SEL R5, R11, R18, !P3 ;  /* 0x000000120b057207 */ /* 0x000fe40005800000 */
[----:B------:R-:W-:-:S07]  /*8e90*/  SEL R6, R18, R11, !P3 ;  /* 0x0000000b12067207 */ /* 0x000fce0005800000 */
.L_x_168:
[----:B------:R-:W-:Y:S05]  /*8ea0*/  BSYNC B1 ;  /* 0x0000000000017941 */ /* 0x000fea0003800000 */
.L_x_167:
[----:B------:R-:W-:-:S13]  /*8eb0*/  LOP3.LUT P1, RZ, R10, 0xff, RZ, 0xc0, !PT ;  /* 0x000000ff0aff7812 */ /* 0x000fda000782c0ff */
[----:B------:R-:W-:Y:S05]  /*8ec0*/  @P1 BRA `(.L_x_171) ;  /* 0xfffffff4003c1947 */ /* 0x000fea000383ffff */
[----:B------:R-:W-:Y:S05]  /*8ed0*/  BSYNC B0 ;  /* 0x0000000000007941 */ /* 0x000fea0003800000 */
.L_x_159:
[----:B------:R-:W-:-:S03]  /*8ee0*/  UMOV UR4, 0xffffffff ;  /* 0xffffffff00047882 */ /* 0x000fc60000000000 */
[----:B------:R-:W-:Y:S05]  /*8ef0*/  BRA.DIV UR4, `(.L_x_172) ;  /* 0x0000000e048c7947 */ /* 0x000fea000b800000 */
[----:B------:R-:W-:-:S13]  /*8f00*/  ELECT P0, URZ, PT ;  /* 0x00000000003f782f */ /* 0x000fda0003800000 */
.L_x_204:
[----:B------:R-:W-:Y:S04]  /*8f10*/  BSSY B0, `(.L_x_173) ;  /* 0x00000bb000007945 */ /* 0x000fe80003800000 */
[----:B------:R-:W-:Y:S05]  /*8f20*/  @!P0 BRA `(.L_x_174) ;  /* 0x0000000800e48947 */ /* 0x000fea0003800000 */
[----:B------:R-:W-:-:S04]  /*8f30*/  LOP3.LUT R7, R7, 0x2, RZ, 0xfc, !PT ;  /* 0x0000000207077812 */ /* 0x000fc800078efcff */
[----:B------:R-:W-:-:S13]  /*8f40*/  ISETP.NE.AND P0, PT, R7, 0x3, PT ;  /* 0x000000030700780c */ /* 0x000fda0003f05270 */
[----:B------:R-:W-:Y:S05]  /*8f50*/  @!P0 BRA `(.L_x_175) ;  /* 0x0000000000048947 */ /* 0x000fea0003800000 */
[----:B------:R-:W-:Y:S01]  /*8f60*/  BPT.TRAP 0x1 ;  /* 0x000000040000795c */ /* 0x000fe20000300000 */
.L_x_175:
[----:B------:R-:W0:Y:S01]  /*8f70*/  S2R R3, SR_CgaCtaId ;  /* 0x0000000000037919 */ /* 0x000e220000008800 */
[----:B------:R-:W-:Y:S02]  /*8f80*/  MOV R0, 0x400 ;  /* 0x0000040000007802 */ /* 0x000fe40000000f00 */
[----:B------:R-:W-:Y:S02]  /*8f90*/  SHF.L.U32 R2, R12, 0x1f, RZ ;  /* 0x0000001f0c027819 */ /* 0x000fe400000006ff */
[----:B0-----:R-:W-:-:S05]  /*8fa0*/  LEA R0, R3, R0, 0x18 ;  /* 0x0000000003007211 */ /* 0x001fca00078ec0ff */
[----:B------:R-:W-:-:S04]  /*8fb0*/  VIADD R0, R0, 0xa0 ;  /* 0x000000a000007836 */ /* 0x000fc80000000000 */
[C---:B------:R-:W-:Y:S02]  /*8fc0*/  IMAD R5, R13.reuse, 0x8, R0 ;  /* 0x000000080d057824 */ /* 0x040fe400078e0200 */
[----:B------:R-:W-:Y:S02]  /*8fd0*/  VIADD R13, R13, 0x1 ;  /* 0x000000010d0d7836 */ /* 0x000fe40000000000 */
[----:B------:R-:W0:Y:S03]  /*8fe0*/  SYNCS.PHASECHK.TRANS64.TRYWAIT P0, [R5+URZ], R2 ;  /* 0x00000002050075a7 */ /* 0x000e26000800017f */
[----:B------:R-:W-:-:S04]  /*8ff0*/  ISETP.NE.AND P1, PT, R13, 0x14, PT ;  /* 0x000000140d00780c */ /* 0x000fc80003f25270 */
[----:B------:R-:W-:Y:S02]  /*9000*/  SEL R3, RZ, 0x1, P1 ;  /* 0x00000001ff037807 */ /* 0x000fe40000800000 */
[----:B------:R-:W-:Y:S02]  /*9010*/  SEL R13, R13, RZ, P1 ;  /* 0x000000ff0d0d7207 */ /* 0x000fe40000800000 */
[----:B------:R-:W-:-:S03]  /*9020*/  LOP3.LUT R12, R12, R3, RZ, 0x3c, !PT ;  /* 0x000000030c0c7212 */ /* 0x000fc600078e3cff */
[----:B------:R-:W-:Y:S01]  /*9030*/  IMAD R7, R13, 0x8, R0 ;  /* 0x000000080d077824 */ /* 0x000fe200078e0200 */
[----:B------:R-:W-:Y:S01]  /*9040*/  SHF.L.U32 R4, R12, 0x1f, RZ ;  /* 0x0000001f0c047819 */ /* 0x000fe200000006ff */
[----:B0-----:R-:W-:Y:S06]  /*9050*/  @!P0 BRA `(.L_x_176) ;  /* 0x0000000c00588947 */ /* 0x001fec0003800000 */
.L_x_205:
[----:B------:R-:W1:Y:S01]  /*9060*/  SYNCS.PHASECHK.TRANS64.TRYWAIT P0, [R7+URZ], R4 ;  /* 0x00000004070075a7 */ /* 0x000e62000800017f */
[----:B0-----:R-:W-:-:S05]  /*9070*/  VIADD R2, R13, 0x1 ;  /* 0x000000010d027836 */ /* 0x001fca0000000000 */
[----:B------:R-:W-:-:S04]  /*9080*/  ISETP.NE.AND P1, PT, R2, 0x14, PT ;  /* 0x000000140200780c */ /* 0x000fc80003f25270 */
[----:B------:R-:W-:Y:S02]  /*9090*/  SEL R3, RZ, 0x1, P1 ;  /* 0x00000001ff037807 */ /* 0x000fe40000800000 */
[----:B------:R-:W-:Y:S02]  /*90a0*/  SEL R9, R2, RZ, P1 ;  /* 0x000000ff02097207 */ /* 0x000fe40000800000 */
[----:B------:R-:W-:-:S03]  /*90b0*/  LOP3.LUT R12, R12, R3, RZ, 0x3c, !PT ;  /* 0x000000030c0c7212 */ /* 0x000fc600078e3cff */
[----:B------:R-:W-:Y:S01]  /*90c0*/  IMAD R6, R9, 0x8, R0 ;  /* 0x0000000809067824 */ /* 0x000fe200078e0200 */
[----:B------:R-:W-:Y:S01]  /*90d0*/  SHF.L.U32 R5, R12, 0x1f, RZ ;  /* 0x0000001f0c057819 */ /* 0x000fe200000006ff */
[----:B-1----:R-:W-:Y:S06]  /*90e0*/  @!P0 BRA `(.L_x_177) ;  /* 0x0000000c00488947 */ /* 0x002fec0003800000 */
.L_x_206:
[----:B------:R-:W1:Y:S01]  /*90f0*/  SYNCS.PHASECHK.TRANS64.TRYWAIT P0, [R6+URZ], R5 ;  /* 0x00000005060075a7 */ /* 0x000e62000800017f */
[----:B------:R-:W-:-:S05]  /*9100*/  VIADD R2, R9, 0x1 ;  /* 0x0000000109027836 */ /* 0x000fca0000000000 */
[----:B------:R-:W-:-:S04]  /*9110*/  ISETP.NE.AND P1, PT, R2, 0x14, PT ;  /* 0x000000140200780c */ /* 0x000fc80003f25270 */
[----:B------:R-:W-:Y:S02]  /*9120*/  SEL R3, RZ, 0x1, P1 ;  /* 0x00000001ff037807 */ /* 0x000fe40000800000 */
[----:B0-----:R-:W-:Y:S02]  /*9130*/  SEL R7, R2, RZ, P1 ;  /* 0x000000ff02077207 */ /* 0x001fe40000800000 */
[----:B------:R-:W-:-:S03]  /*9140*/  LOP3.LUT R12, R12, R3, RZ, 0x3c, !PT ;  /* 0x000000030c0c7212 */ /* 0x000fc600078e3cff */
[----:B------:R-:W-:Y:S01]  /*9150*/  IMAD R9, R7, 0x8, R0 ;  /* 0x0000000807097824 */ /* 0x000fe200078e0200 */
[----:B------:R-:W-:Y:S01]  /*9160*/  SHF.L.U32 R4, R12, 0x1f, RZ ;  /* 0x0000001f0c047819 */ /* 0x000fe200000006ff */
[----:B-1----:R-:W-:Y:S06]  /*9170*/  @!P0 BRA `(.L_x_178) ;  /* 0x0000000c00388947 */ /* 0x002fec0003800000 */
.L_x_207:
[----:B------:R-:W1:Y:S01]  /*9180*/  SYNCS.PHASECHK.TRANS64.TRYWAIT P0, [R9+URZ], R4 ;  /* 0x00000004090075a7 */ /* 0x000e62000800017f */
[----:B------:R-:W-:-:S05]  /*9190*/  VIADD R2, R7, 0x1 ;  /* 0x0000000107027836 */ /* 0x000fca0000000000 */
[----:B------:R-:W-:-:S04]  /*91a0*/  ISETP.NE.AND P1, PT, R2, 0x14, PT ;  /* 0x000000140200780c */ /* 0x000fc80003f25270 */
[----:B------:R-:W-:Y:S02]  /*91b0*/  SEL R3, RZ, 0x1, P1 ;  /* 0x00000001ff037807 */ /* 0x000fe40000800000 */
[----:B------:R-:W-:Y:S02]  /*91c0*/  SEL R7, R2, RZ, P1 ;  /* 0x000000ff02077207 */ /* 0x000fe40000800000 */
[----:B------:R-:W-:-:S03]  /*91d0*/  LOP3.LUT R12, R12, R3, RZ, 0x3c, !PT ;  /* 0x000000030c0c7212 */ /* 0x000fc600078e3cff */
[----:B0-----:R-:W-:Y:S01]  /*91e0*/  IMAD R6, R7, 0x8, R0 ;  /* 0x0000000807067824 */ /* 0x001fe200078e0200 */
[----:B------:R-:W-:Y:S01]  /*91f0*/  SHF.L.U32 R5, R12, 0x1f, RZ ;  /* 0x0000001f0c057819 */ /* 0x000fe200000006ff */
[----:B-1----:R-:W-:Y:S06]  /*9200*/  @!P0 BRA `(.L_x_179) ;  /* 0x0000000c00288947 */ /* 0x002fec0003800000 */
.L_x_208:
        /* <DEDUP_REMOVED lines=9> */
.L_x_209:
        /* <DEDUP_REMOVED lines=9> */
.L_x_210:
        /* <DEDUP_REMOVED lines=9> */
.L_x_211:
        /* <DEDUP_REMOVED lines=9> */
.L_x_212:
        /* <DEDUP_REMOVED lines=9> */
.L_x_213:
        /* <DEDUP_REMOVED lines=9> */
.L_x_214:
        /* <DEDUP_REMOVED lines=9> */
.L_x_215:
        /* <DEDUP_REMOVED lines=9> */
.L_x_216:
        /* <DEDUP_REMOVED lines=9> */
.L_x_217:
        /* <DEDUP_REMOVED lines=9> */
.L_x_218:
        /* <DEDUP_REMOVED lines=9> */
.L_x_219:
        /* <DEDUP_REMOVED lines=9> */
.L_x_220:
        /* <DEDUP_REMOVED lines=9> */
.L_x_221:
        /* <DEDUP_REMOVED lines=9> */
.L_x_222:
[----:B------:R-:W1:Y:S01]  /*99f0*/  SYNCS.PHASECHK.TRANS64.TRYWAIT P0, [R6+URZ], R5 ;  /* 0x00000005060075a7 */ /* 0x000e62000800017f */
[----:B------:R-:W-:-:S05]  /*9a00*/  VIADD R2, R7, 0x1 ;  /* 0x0000000107027836 */ /* 0x000fca0000000000 */
[----:B------:R-:W-:-:S04]  /*9a10*/  ISETP.NE.AND P1, PT, R2, 0x14, PT ;  /* 0x000000140200780c */ /* 0x000fc80003f25270 */
[----:B0-----:R-:W-:Y:S02]  /*9a20*/  SEL R4, RZ, 0x1, P1 ;  /* 0x00000001ff047807 */ /* 0x001fe40000800000 */
[----:B------:R-:W-:Y:S02]  /*9a30*/  SEL R3, R2, RZ, P1 ;  /* 0x000000ff02037207 */ /* 0x000fe40000800000 */
[----:B------:R-:W-:Y:S01]  /*9a40*/  LOP3.LUT R4, R11, R4, RZ, 0x3c, !PT ;  /* 0x000000040b047212 */ /* 0x000fe200078e3cff */
[----:B-1----:R-:W-:Y:S06]  /*9a50*/  @!P0 BRA `(.L_x_194) ;  /* 0x0000000800408947 */ /* 0x002fec0003800000 */
.L_x_223:
[----:B------:R-:W-:Y:S01]  /*9a60*/  IMAD R3, R3, 0x8, R0 ;  /* 0x0000000803037824 */ /* 0x000fe200078e0200 */
[----:B------:R-:W-:-:S07]  /*9a70*/  SHF.L.U32 R0, R4, 0x1f, RZ ;  /* 0x0000001f04007819 */ /* 0x000fce00000006ff */
.L_x_195:
[----:B-1----:R1:W2:Y:S02]  /*9a80*/  SYNCS.PHASECHK.TRANS64.TRYWAIT P0, [R3+URZ], R0 ;  /* 0x00000000030075a7 */ /* 0x0022a4000800017f */
[----:B--2---:R-:W-:Y:S05]  /*9a90*/  @!P0 NANOSLEEP.SYNCS 0x989680 ;  /* 0x009896800000895d */ /* 0x004fea0003900000 */
[----:B------:R-:W2:Y:S02]  /*9aa0*/  @!P0 SYNCS.PHASECHK.TRANS64 P0, [R3+URZ], R0 ;  /* 0x00000000030085a7 */ /* 0x000ea4000800007f */
[----:B--2---:R-:W-:Y:S05]  /*9ab0*/  @!P0 BRA `(.L_x_195) ;  /* 0xfffffffc00f08947 */ /* 0x004fea000383ffff */
.L_x_174:
[----:B------:R-:W-:Y:S05]  /*9ac0*/  BSYNC B0 ;  /* 0x0000000000007941 */ /* 0x000fea0003800000 */
.L_x_173:
[----:B------:R-:W-:Y:S05]  /*9ad0*/  EXIT ;  /* 0x000000000000794d */ /* 0x000fea0003800000 */
.L_x_20:
[----:B0-----:R-:W-:-:S04]  /*9ae0*/  IMAD.U32 R19, RZ, RZ, UR17 ;  /* 0x00000011ff137e24 */ /* 0x001fc8000f8e00ff */
[----:B------:R0:W1:Y:S03]  /*9af0*/  SYNCS.PHASECHK.TRANS64.TRYWAIT P0, [R19+URZ+-0x8], R18 ;  /* 0xfffff812130075a7 */ /* 0x000066000800017f */
[----:B-1----:R-:W-:Y:S05]  /*9b00*/  @!P0 NANOSLEEP.SYNCS 0x989680 ;  /* 0x009896800000895d */ /* 0x002fea0003900000 */
[----:B------:R-:W1:Y:S02]  /*9b10*/  @!P0 SYNCS.PHASECHK.TRANS64 P0, [R19+URZ+-0x8], R18 ;  /* 0xfffff812130085a7 */ /* 0x000e64000800007f */
[----:B-1----:R-:W-:Y:S05]  /*9b20*/  @!P0 BRA `(.L_x_20) ;  /* 0xfffffffc00ec8947 */ /* 0x002fea000383ffff */
[----:B------:R-:W-:Y:S05]  /*9b30*/  BRA `(.L_x_196) ;  /* 0xffffff7c00607947 */ /* 0x000fea000383ffff */
.L_x_25:
[----:B-1----:R-:W-:-:S04]  /*9b40*/  IMAD.U32 R19, RZ, RZ, UR8 ;  /* 0x00000008ff137e24 */ /* 0x002fc8000f8e00ff */
[----:B------:R1:W4:Y:S03]  /*9b50*/  SYNCS.PHASECHK.TRANS64.TRYWAIT P0, [R19+URZ], R18 ;  /* 0x00000012130075a7 */ /* 0x000326000800017f */
[----:B----4-:R-:W-:Y:S05]  /*9b60*/  @!P0 NANOSLEEP.SYNCS 0x989680 ;  /* 0x009896800000895d */ /* 0x010fea0003900000 */
[----:B------:R-:W4:Y:S02]  /*9b70*/  @!P0 SYNCS.PHASECHK.TRANS64 P0, [R19+URZ], R18 ;  /* 0x00000012130085a7 */ /* 0x000f24000800007f */
[----:B----4-:R-:W-:Y:S05]  /*9b80*/  @!P0 BRA `(.L_x_25) ;  /* 0xfffffffc00ec8947 */ /* 0x010fea000383ffff */
[----:B------:R-:W-:Y:S05]  /*9b90*/  BRA `(.L_x_24) ;  /* 0xffffff8000707947 */ /* 0x000fea000383ffff */
.L_x_31:
[----:B-1----:R-:W-:-:S04]  /*9ba0*/  IMAD.U32 R21, RZ, RZ, UR13 ;  /* 0x0000000dff157e24 */ /* 0x002fc8000f8e00ff */
[----:B------:R1:W4:Y:S03]  /*9bb0*/  SYNCS.PHASECHK.TRANS64.TRYWAIT P0, [R21+URZ], R20 ;  /* 0x00000014150075a7 */ /* 0x000326000800017f */
[----:B----4-:R-:W-:Y:S05]  /*9bc0*/  @!P0 NANOSLEEP.SYNCS 0x989680 ;  /* 0x009896800000895d */ /* 0x010fea0003900000 */
[----:B------:R-:W4:Y:S02]  /*9bd0*/  @!P0 SYNCS.PHASECHK.TRANS64 P0, [R21+URZ], R20 ;  /* 0x00000014150085a7 */ /* 0x000f24000800007f */
[----:B----4-:R-:W-:Y:S05]  /*9be0*/  @!P0 BRA `(.L_x_31) ;  /* 0xfffffffc00ec8947 */ /* 0x010fea000383ffff */
[----:B------:R-:W-:Y:S05]  /*9bf0*/  BRA `(.L_x_30) ;  /* 0xffffff8c00387947 */ /* 0x000fea000383ffff */
.L_x_39:
[----:B0-----:R-:W-:-:S04]  /*9c00*/  IMAD.U32 R19, RZ, RZ, UR17 ;  /* 0x00000011ff137e24 */ /* 0x001fc8000f8e00ff */
[----:B------:R0:W1:Y:S03]  /*9c10*/  SYNCS.PHASECHK.TRANS64.TRYWAIT P0, [R19+URZ+0x8], R18 ;  /* 0x00000812130075a7 */ /* 0x000066000800017f */
[----:B-1----:R-:W-:Y:S05]  /*9c20*/  @!P0 NANOSLEEP.SYNCS 0x989680 ;  /* 0x009896800000895d */ /* 0x002fea0003900000 */
[----:B------:R-:W1:Y:S02]  /*9c30*/  @!P0 SYNCS.PHASECHK.TRANS64 P0, [R19+URZ+0x8], R18 ;  /* 0x00000812130085a7 */ /* 0x000e64000800007f */
[----:B-1----:R-:W-:Y:S05]  /*9c40*/  @!P0 BRA `(.L_x_39) ;  /* 0xfffffffc00ec8947 */ /* 0x002fea000383ffff */
[----:B------:R-:W-:Y:S05]  /*9c50*/  BRA `(.L_x_197) ;  /* 0xffffff9c002c7947 */ /* 0x000fea000383ffff */
.L_x_160:
[----:B------:R-:W-:Y:S01]  /*9c60*/  BSSY B1, `(.L_x_198) ;  /* 0x0000006000017945 */ /* 0x000fe20003800000 */
[----:B------:R-:W-:-:S07]  /*9c70*/  IMAD.MOV.U32 R10, RZ, RZ, -0x1 ;  /* 0xffffffffff0a7424 */ /* 0x000fce00078e00ff */
[----:B------:R-:W-:Y:S05]  /*9c80*/  WARPSYNC.COLLECTIVE R10, `(.L_x_199) ;  /* 0x000000000a0c7348 */ /* 0x000fea0003c00000 */
[----:B------:R-:W-:Y:S02]  /*9c90*/  ELECT P1, UR62, PT ;  /* 0x00000000003e782f */ /* 0x000fe40003820000 */
[----:B------:R-:W-:Y:S01]  /*9ca0*/  MOV R10, UR62 ;  /* 0x0000003e000a7c02 */ /* 0x000fe20008000f00 */
[----:B------:R-:W-:Y:S10]  /*9cb0*/  ENDCOLLECTIVE ;  /* 0x000000000000791b */ /* 0x000ff40003800000 */
.L_x_199:
[----:B------:R-:W-:Y:S05]  /*9cc0*/  BSYNC B1 ;  /* 0x0000000000017941 */ /* 0x000fea0003800000 */
.L_x_198:
[----:B------:R-:W-:Y:S05]  /*9cd0*/  BRA `(.L_x_200) ;  /* 0xffffffe400c47947 */ /* 0x000fea000383ffff */
.L_x_163:
[----:B0-----:R0:W1:Y:S02]  /*9ce0*/  SYNCS.PHASECHK.TRANS64.TRYWAIT P1, [R19+URZ+0xa0], R6 ;  /* 0x0000a006130075a7 */ /* 0x001064000802017f */
[----:B-1----:R-:W-:Y:S05]  /*9cf0*/  @!P1 NANOSLEEP.SYNCS 0x989680 ;  /* 0x009896800000995d */ /* 0x002fea0003900000 */
[----:B------:R-:W1:Y:S02]  /*9d00*/  @!P1 SYNCS.PHASECHK.TRANS64 P1, [R19+URZ+0xa0], R6 ;  /* 0x0000a006130095a7 */ /* 0x000e64000802007f */
[----:B-1----:R-:W-:Y:S05]  /*9d10*/  @!P1 BRA `(.L_x_163) ;  /* 0xfffffffc00f09947 */ /* 0x002fea000383ffff */
[----:B------:R-:W-:Y:S05]  /*9d20*/  BRA `(.L_x_201) ;  /* 0xffffffe400fc7947 */ /* 0x000fea000383ffff */
.L_x_172:
[----:B------:R-:W-:Y:S01]  /*9d30*/  BSSY B0, `(.L_x_202) ;  /* 0x0000006000007945 */ /* 0x000fe20003800000 */
[----:B------:R-:W-:-:S07]  /*9d40*/  IMAD.MOV.U32 R10, RZ, RZ, -0x1 ;  /* 0xffffffffff0a7424 */ /* 0x000fce00078e00ff */
[----:B------:R-:W-:Y:S05]  /*9d50*/  WARPSYNC.COLLECTIVE R10, `(.L_x_203) ;  /* 0x000000000a0c7348 */ /* 0x000fea0003c00000 */
[----:B------:R-:W-:Y:S02]  /*9d60*/  ELECT P1, UR62, PT ;  /* 0x00000000003e782f */ /* 0x000fe40003820000 */
[----:B------:R-:W-:Y:S01]  /*9d70*/  MOV R10, UR62 ;  /* 0x0000003e000a7c02 */ /* 0x000fe20008000f00 */
[----:B------:R-:W-:Y:S10]  /*9d80*/  ENDCOLLECTIVE ;  /* 0x000000000000791b */ /* 0x000ff40003800000 */
.L_x_203:
[----:B------:R-:W-:Y:S05]  /*9d90*/  BSYNC B0 ;  /* 0x0000000000007941 */ /* 0x000fea0003800000 */
.L_x_202:
[----:B------:R-:W-:Y:S01]  /*9da0*/  PLOP3.LUT P0, PT, P1, PT, PT, 0x80, 0x0 ;  /* 0x000000000000781c */ /* 0x000fe20000f0f070 */
[----:B------:R-:W-:-:S12]  /*9db0*/  BRA `(.L_x_204) ;  /* 0xfffffff000547947 */ /* 0x000fd8000383ffff */
.L_x_176:
[----:B0-----:R0:W1:Y:S02]  /*9dc0*/  SYNCS.PHASECHK.TRANS64.TRYWAIT P0, [R5+URZ], R2 ;  /* 0x00000002050075a7 */ /* 0x001064000800017f */
[----:B-1----:R-:W-:Y:S05]  /*9dd0*/  @!P0 NANOSLEEP.SYNCS 0x989680 ;  /* 0x009896800000895d */ /* 0x002fea0003900000 */
[----:B------:R-:W1:Y:S02]  /*9de0*/  @!P0 SYNCS.PHASECHK.TRANS64 P0, [R5+URZ], R2 ;  /* 0x00000002050085a7 */ /* 0x000e64000800007f */
[----:B-1----:R-:W-:Y:S05]  /*9df0*/  @!P0 BRA `(.L_x_176) ;  /* 0xfffffffc00f08947 */ /* 0x002fea000383ffff */
[----:B------:R-:W-:Y:S05]  /*9e00*/  BRA `(.L_x_205) ;  /* 0xfffffff000947947 */ /* 0x000fea000383ffff */
.L_x_177:
[----:B0-----:R0:W1:Y:S02]  /*9e10*/  SYNCS.PHASECHK.TRANS64.TRYWAIT P0, [R7+URZ], R4 ;  /* 0x00000004070075a7 */ /* 0x001064000800017f */
[----:B-1----:R-:W-:Y:S05]  /*9e20*/  @!P0 NANOSLEEP.SYNCS 0x989680 ;  /* 0x009896800000895d */ /* 0x002fea0003900000 */
[----:B------:R-:W1:Y:S02]  /*9e30*/  @!P0 SYNCS.PHASECHK.TRANS64 P0, [R7+URZ], R4 ;  /* 0x00000004070085a7 */ /* 0x000e64000800007f */
[----:B-1----:R-:W-:Y:S05]  /*9e40*/  @!P0 BRA `(.L_x_177) ;  /* 0xfffffffc00f08947 */ /* 0x002fea000383ffff */
[----:B------:R-:W-:Y:S05]  /*9e50*/  BRA `(.L_x_206) ;  /* 0xfffffff000a47947 */ /* 0x000fea000383ffff */
.L_x_178:
[----:B0-----:R0:W1:Y:S02]  /*9e60*/  SYNCS.PHASECHK.TRANS64.TRYWAIT P0, [R6+URZ], R5 ;  /* 0x00000005060075a7 */ /* 0x001064000800017f */
[----:B-1----:R-:W-:Y:S05]  /*9e70*/  @!P0 NANOSLEEP.SYNCS 0x989680 ;  /* 0x009896800000895d */ /* 0x002fea0003900000 */
[----:B------:R-:W1:Y:S02]  /*9e80*/  @!P0 SYNCS.PHASECHK.TRANS64 P0, [R6+URZ], R5 ;  /* 0x00000005060085a7 */ /* 0x000e64000800007f */
[----:B-1----:R-:W-:Y:S05]  /*9e90*/  @!P0 BRA `(.L_x_178) ;  /* 0xfffffffc00f08947 */ /* 0x002fea000383ffff */
[----:B------:R-:W-:Y:S05]  /*9ea0*/  BRA `(.L_x_207) ;  /* 0xfffffff000b47947 */ /* 0x000fea000383ffff */
.L_x_179:
[----:B0-----:R0:W1:Y:S02]  /*9eb0*/  SYNCS.PHASECHK.TRANS64.TRYWAIT P0, [R9+URZ], R4 ;  /* 0x00000004090075a7 */ /* 0x001064000800017f */
[----:B-1----:R-:W-:Y:S05]  /*9ec0*/  @!P0 NANOSLEEP.SYNCS 0x989680 ;  /* 0x009896800000895d */ /* 0x002fea0003900000 */
[----:B------:R-:W1:Y:S02]  /*9ed0*/  @!P0 SYNCS.PHASECHK.TRANS64 P0, [R9+URZ], R4 ;  /* 0x00000004090085a7 */ /* 0x000e64000800007f */
[----:B-1----:R-:W-:Y:S05]  /*9ee0*/  @!P0 BRA `(.L_x_179) ;  /* 0xfffffffc00f08947 */ /* 0x002fea000383ffff */
[----:B------:R-:W-:Y:S05]  /*9ef0*/  BRA `(.L_x_208) ;  /* 0xfffffff000c47947 */ /* 0x000fea000383ffff */
.L_x_180:
[----:B0-----:R0:W1:Y:S02]  /*9f00*/  SYNCS.PHASECHK.TRANS64.TRYWAIT P0, [R6+URZ], R5 ;  /* 0x00000005060075a7 */ /* 0x001064000800017f */
[----:B-1----:R-:W-:Y:S05]  /*9f10*/  @!P0 NANOSLEEP.SYNCS 0x989680 ;  /* 0x009896800000895d */ /* 0x002fea0003900000 */
[----:B------:R-:W1:Y:S02]  /*9f20*/  @!P0 SYNCS.PHASECHK.TRANS64 P0, [R6+URZ], R5 ;  /* 0x00000005060085a7 */ /* 0x000e64000800007f */
[----:B-1----:R-:W-:Y:S05]  /*9f30*/  @!P0 BRA `(.L_x_180) ;  /* 0xfffffffc00f08947 */ /* 0x002fea000383ffff */
[----:B------:R-:W-:Y:S05]  /*9f40*/  BRA `(.L_x_209) ;  /* 0xfffffff000d47947 */ /* 0x000fea000383ffff */
.L_x_181:
[----:B0-----:R0:W1:Y:S02]  /*9f50*/  SYNCS.PHASECHK.TRANS64.TRYWAIT P0, [R9+URZ], R4 ;  /* 0x00000004090075a7 */ /* 0x001064000800017f */
[----:B-1----:R-:W-:Y:S05]  /*9f60*/  @!P0 NANOSLEEP.SYNCS 0x989680 ;  /* 0x009896800000895d */ /* 0x002fea0003900000 */
[----:B------:R-:W1:Y:S02]  /*9f70*/  @!P0 SYNCS.PHASECHK.TRANS64 P0, [R9+URZ], R4 ;  /* 0x00000004090085a7 */ /* 0x000e64000800007f */
[----:B-1----:R-:W-:Y:S05]  /*9f80*/  @!P0 BRA `(.L_x_181) ;  /* 0xfffffffc00f08947 */ /* 0x002fea000383ffff */
[----:B------:R-:W-:Y:S05]  /*9f90*/  BRA `(.L_x_210) ;  /* 0xfffffff000e47947 */ /* 0x000fea000383ffff */
.L_x_182:
[----:B0-----:R0:W1:Y:S02]  /*9fa0*/  SYNCS.PHASECHK.TRANS64.TRYWAIT P0, [R6+URZ], R5 ;  /* 0x00000005060075a7 */ /* 0x001064000800017f */
[----:B-1----:R-:W-:Y:S05]  /*9fb0*/  @!P0 NANOSLEEP.SYNCS 0x989680 ;  /* 0x009896800000895d */ /* 0x002fea0003900000 */
[----:B------:R-:W1:Y:S02]  /*9fc0*/  @!P0 SYNCS.PHASECHK.TRANS64 P0, [R6+URZ], R5 ;  /* 0x00000005060085a7 */ /* 0x000e64000800007f */
[----:B-1----:R-:W-:Y:S05]  /*9fd0*/  @!P0 BRA `(.L_x_182) ;  /* 0xfffffffc00f08947 */ /* 0x002fea000383ffff */
[----:B------:R-:W-:Y:S05]  /*9fe0*/  BRA `(.L_x_211) ;  /* 0xfffffff000f47947 */ /* 0x000fea000383ffff */
.L_x_183:
[----:B0-----:R0:W1:Y:S02]  /*9ff0*/  SYNCS.PHASECHK.TRANS64.TRYWAIT P0, [R9+URZ], R4 ;  /* 0x00000004090075a7 */ /* 0x001064000800017f */
[----:B-1----:R-:W-:Y:S05]  /*a000*/  @!P0 NANOSLEEP.SYNCS 0x989680 ;  /* 0x009896800000895d */ /* 0x002fea0003900000 */
[----:B------:R-:W1:Y:S02]  /*a010*/  @!P0 SYNCS.PHASECHK.TRANS64 P0, [R9+URZ], R4 ;  /* 0x00000004090085a7 */ /* 0x000e64000800007f */
[----:B-1----:R-:W-:Y:S05]  /*a020*/  @!P0 BRA `(.L_x_183) ;  /* 0xfffffffc00f08947 */ /* 0x002fea000383ffff */
[----:B------:R-:W-:Y:S05]  /*a030*/  BRA `(.L_x_212) ;  /* 0xfffffff400047947 */ /* 0x000fea000383ffff */
.L_x_184:
[----:B0-----:R0:W1:Y:S02]  /*a040*/  SYNCS.PHASECHK.TRANS64.TRYWAIT P0, [R6+URZ], R5 ;  /* 0x00000005060075a7 */ /* 0x001064000800017f */
[----:B-1----:R-:W-:Y:S05]  /*a050*/  @!P0 NANOSLEEP.SYNCS 0x989680 ;  /* 0x009896800000895d */ /* 0x002fea0003900000 */
[----:B------:R-:W1:Y:S02]  /*a060*/  @!P0 SYNCS.PHASECHK.TRANS64 P0, [R6+URZ], R5 ;  /* 0x00000005060085a7 */ /* 0x000e64000800007f */
[----:B-1----:R-:W-:Y:S05]  /*a070*/  @!P0 BRA `(.L_x_184) ;  /* 0xfffffffc00f08947 */ /* 0x002fea000383ffff */
[----:B------:R-:W-:Y:S05]  /*a080*/  BRA `(.L_x_213) ;  /* 0xfffffff400147947 */ /* 0x000fea000383ffff */
.L_x_185:
[----:B0-----:R0:W1:Y:S02]  /*a090*/  SYNCS.PHASECHK.TRANS64.TRYWAIT P0, [R9+URZ], R4 ;  /* 0x00000004090075a7 */ /* 0x001064000800017f */
[----:B-1----:R-:W-:Y:S05]  /*a0a0*/  @!P0 NANOSLEEP.SYNCS 0x989680 ;  /* 0x009896800000895d */ /* 0x002fea0003900000 */
[----:B------:R-:W1:Y:S02]  /*a0b0*/  @!P0 SYNCS.PHASECHK.TRANS64 P0, [R9+URZ], R4 ;  /* 0x00000004090085a7 */ /* 0x000e64000800007f */
[----:B-1----:R-:W-:Y:S05]  /*a0c0*/  @!P0 BRA `(.L_x_185) ;  /* 0xfffffffc00f08947 */ /* 0x002fea000383ffff */
[----:B------:R-:W-:Y:S05]  /*a0d0*/  BRA `(.L_x_214) ;  /* 0xfffffff400247947 */ /* 0x000fea000383ffff */
.L_x_186:
[----:B0-----:R0:W1:Y:S02]  /*a0e0*/  SYNCS.PHASECHK.TRANS64.TRYWAIT P0, [R6+URZ], R5 ;  /* 0x00000005060075a7 */ /* 0x001064000800017f */
[----:B-1----:R-:W-:Y:S05]  /*a0f0*/  @!P0 NANOSLEEP.SYNCS 0x989680 ;  /* 0x009896800000895d */ /* 0x002fea0003900000 */
[----:B------:R-:W1:Y:S02]  /*a100*/  @!P0 SYNCS.PHASECHK.TRANS64 P0, [R6+URZ], R5 ;  /* 0x00000005060085a7 */ /* 0x000e64000800007f */
[----:B-1----:R-:W-:Y:S05]  /*a110*/  @!P0 BRA `(.L_x_186) ;  /* 0xfffffffc00f08947 */ /* 0x002fea000383ffff */
[----:B------:R-:W-:Y:S05]  /*a120*/  BRA `(.L_x_215) ;  /* 0xfffffff400347947 */ /* 0x000fea000383ffff */
.L_x_187:
[----:B0-----:R0:W1:Y:S02]  /*a130*/  SYNCS.PHASECHK.TRANS64.TRYWAIT P0, [R9+URZ], R4 ;  /* 0x00000004090075a7 */ /* 0x001064000800017f */
[----:B-1----:R-:W-:Y:S05]  /*a140*/  @!P0 NANOSLEEP.SYNCS 0x989680 ;  /* 0x009896800000895d */ /* 0x002fea0003900000 */
[----:B------:R-:W1:Y:S02]  /*a150*/  @!P0 SYNCS.PHASECHK.TRANS64 P0, [R9+URZ], R4 ;  /* 0x00000004090085a7 */ /* 0x000e64000800007f */
[----:B-1----:R-:W-:Y:S05]  /*a160*/  @!P0 BRA `(.L_x_187) ;  /* 0xfffffffc00f08947 */ /* 0x002fea000383ffff */
[----:B------:R-:W-:Y:S05]  /*a170*/  BRA `(.L_x_216) ;  /* 0xfffffff400447947 */ /* 0x000fea000383ffff */
.L_x_188:
[----:B0-----:R0:W1:Y:S02]  /*a180*/  SYNCS.PHASECHK.TRANS64.TRYWAIT P0, [R6+URZ], R5 ;  /* 0x00000005060075a7 */ /* 0x001064000800017f */
[----:B-1----:R-:W-:Y:S05]  /*a190*/  @!P0 NANOSLEEP.SYNCS 0x989680 ;  /* 0x009896800000895d */ /* 0x002fea0003900000 */
[----:B------:R-:W1:Y:S02]  /*a1a0*/  @!P0 SYNCS.PHASECHK.TRANS64 P0, [R6+URZ], R5 ;  /* 0x00000005060085a7 */ /* 0x000e64000800007f */
[----:B-1----:R-:W-:Y:S05]  /*a1b0*/  @!P0 BRA `(.L_x_188) ;  /* 0xfffffffc00f08947 */ /* 0x002fea000383ffff */
[----:B------:R-:W-:Y:S05]  /*a1c0*/  BRA `(.L_x_217) ;  /* 0xfffffff400547947 */ /* 0x000fea000383ffff */
.L_x_189:
[----:B0-----:R0:W1:Y:S02]  /*a1d0*/  SYNCS.PHASECHK.TRANS64.TRYWAIT P0, [R9+URZ], R4 ;  /* 0x00000004090075a7 */ /* 0x001064000800017f */
[----:B-1----:R-:W-:Y:S05]  /*a1e0*/  @!P0 NANOSLEEP.SYNCS 0x989680 ;  /* 0x009896800000895d */ /* 0x002fea0003900000 */
[----:B------:R-:W1:Y:S02]  /*a1f0*/  @!P0 SYNCS.PHASECHK.TRANS64 P0, [R9+URZ], R4 ;  /* 0x00000004090085a7 */ /* 0x000e64000800007f */
[----:B-1----:R-:W-:Y:S05]  /*a200*/  @!P0 BRA `(.L_x_189) ;  /* 0xfffffffc00f08947 */ /* 0x002fea000383ffff */
[----:B------:R-:W-:Y:S05]  /*a210*/  BRA `(.L_x_218) ;  /* 0xfffffff400647947 */ /* 0x000fea000383ffff */
.L_x_190:
[----:B0-----:R0:W1:Y:S02]  /*a220*/  SYNCS.PHASECHK.TRANS64.TRYWAIT P0, [R6+URZ], R5 ;  /* 0x00000005060075a7 */ /* 0x001064000800017f */
[----:B-1----:R-:W-:Y:S05]  /*a230*/  @!P0 NANOSLEEP.SYNCS 0x989680 ;  /* 0x009896800000895d */ /* 0x002fea0003900000 */
[----:B------:R-:W1:Y:S02]  /*a240*/  @!P0 SYNCS.PHASECHK.TRANS64 P0, [R6+URZ], R5 ;  /* 0x00000005060085a7 */ /* 0x000e64000800007f */
[----:B-1----:R-:W-:Y:S05]  /*a250*/  @!P0 BRA `(.L_x_190) ;  /* 0xfffffffc00f08947 */ /* 0x002fea000383ffff */
[----:B------:R-:W-:Y:S05]  /*a260*/  BRA `(.L_x_219) ;  /* 0xfffffff400747947 */ /* 0x000fea000383ffff */
.L_x_191:
[----:B0-----:R0:W1:Y:S02]  /*a270*/  SYNCS.PHASECHK.TRANS64.TRYWAIT P0, [R9+URZ], R4 ;  /* 0x00000004090075a7 */ /* 0x001064000800017f */
[----:B-1----:R-:W-:Y:S05]  /*a280*/  @!P0 NANOSLEEP.SYNCS 0x989680 ;  /* 0x009896800000895d */ /* 0x002fea0003900000 */
[----:B------:R-:W1:Y:S02]  /*a290*/  @!P0 SYNCS.PHASECHK.TRANS64 P0, [R9+URZ], R4 ;  /* 0x00000004090085a7 */ /* 0x000e64000800007f */
[----:B-1----:R-:W-:Y:S05]  /*a2a0*/  @!P0 BRA `(.L_x_191) ;  /* 0xfffffffc00f08947 */ /* 0x002fea000383ffff */
[----:B------:R-:W-:Y:S05]  /*a2b0*/  BRA `(.L_x_220) ;  /* 0xfffffff400847947 */ /* 0x000fea000383ffff */
.L_x_192:
[----:B0-----:R0:W1:Y:S02]  /*a2c0*/  SYNCS.PHASECHK.TRANS64.TRYWAIT P0, [R6+URZ], R5 ;  /* 0x00000005060075a7 */ /* 0x001064000800017f */
[----:B-1----:R-:W-:Y:S05]  /*a2d0*/  @!P0 NANOSLEEP.SYNCS 0x989680 ;  /* 0x009896800000895d */ /* 0x002fea0003900000 */
[----:B------:R-:W1:Y:S02]  /*a2e0*/  @!P0 SYNCS.PHASECHK.TRANS64 P0, [R6+URZ], R5 ;  /* 0x00000005060085a7 */ /* 0x000e64000800007f */
[----:B-1----:R-:W-:Y:S05]  /*a2f0*/  @!P0 BRA `(.L_x_192) ;  /* 0xfffffffc00f08947 */ /* 0x002fea000383ffff */
[----:B------:R-:W-:Y:S05]  /*a300*/  BRA `(.L_x_221) ;  /* 0xfffffff400947947 */ /* 0x000fea000383ffff */
.L_x_193:
[----:B0-----:R0:W1:Y:S02]  /*a310*/  SYNCS.PHASECHK.TRANS64.TRYWAIT P0, [R9+URZ], R4 ;  /* 0x00000004090075a7 */ /* 0x001064000800017f */
[----:B-1----:R-:W-:Y:S05]  /*a320*/  @!P0 NANOSLEEP.SYNCS 0x989680 ;  /* 0x009896800000895d */ /* 0x002fea0003900000 */
[----:B------:R-:W1:Y:S02]  /*a330*/  @!P0 SYNCS.PHASECHK.TRANS64 P0, [R9+URZ], R4 ;  /* 0x00000004090085a7 */ /* 0x000e64000800007f */
[----:B-1----:R-:W-:Y:S05]  /*a340*/  @!P0 BRA `(.L_x_193) ;  /* 0xfffffffc00f08947 */ /* 0x002fea000383ffff */
[----:B------:R-:W-:Y:S05]  /*a350*/  BRA `(.L_x_222) ;  /* 0xfffffff400a47947 */ /* 0x000fea000383ffff */
.L_x_194:
[----:B0-----:R0:W1:Y:S02]  /*a360*/  SYNCS.PHASECHK.TRANS64.TRYWAIT P0, [R6+URZ], R5 ;  /* 0x00000005060075a7 */ /* 0x001064000800017f */
[----:B-1----:R-:W-:Y:S05]  /*a370*/  @!P0 NANOSLEEP.SYNCS 0x989680 ;  /* 0x009896800000895d */ /* 0x002fea0003900000 */
[----:B------:R-:W1:Y:S02]  /*a380*/  @!P0 SYNCS.PHASECHK.TRANS64 P0, [R6+URZ], R5 ;  /* 0x00000005060085a7 */ /* 0x000e64000800007f */
[----:B-1----:R-:W-:Y:S05]  /*a390*/  @!P0 BRA `(.L_x_194) ;  /* 0xfffffffc00f08947 */ /* 0x002fea000383ffff */
[----:B------:R-:W-:Y:S05]  /*a3a0*/  BRA `(.L_x_223) ;  /* 0xfffffff400ac7947 */ /* 0x000fea000383ffff */
.L_x_224:
[----:B------:R-:W-:-:S00]  /*a3b0*/  BRA `(.L_x_224) ;  /* 0xfffffffc00fc7947 */ /* 0x000fc0000383ffff */
[----:B------:R-:W-:-:S00]  /*a3c0*/  NOP ;  /* 0x0000000000007918 */ /* 0x000fc00000000000 */
        /* <DEDUP_REMOVED lines=11> */
.L_x_225:


//--------------------- .nv.shared._ZN7cutlass13device_kernelINS_4gemm6kernel13GemmUniversalIN4cute5tupleIJiiiiEEENS1_10collective13CollectiveMmaINS1_37MainloopSm90TmaGmmaWarpSpecializedFP8ILi20ENS5_IJNS4_1CILi2EEENSA_ILi1EEESC_EEENS1_32KernelTmaWarpSpecializedPingpongEEENS5_IJNSA_ILi64EEENSA_ILi112EEESG_EEENS_12float_e4m3_tENS5_IJlSC_lEEESJ_SK_NS4_8TiledMMAINS4_8MMA_AtomIJNS4_4SM904GMMA30MMA_64x16x32_F32E4M3E4M3_SS_TNILNSO_7ScaleInE1ELSQ_1EEEEEENS4_6LayoutINS5_IJSC_SC_SC_EEENS5_IJNSA_ILi0EEESV_SV_EEEEENS5_IJNS4_10UnderscoreESY_SY_EEEEENS4_13SM90_TMA_LOADENS4_14ComposedLayoutINS4_7SwizzleILi2ELi4ELi3EEENS4_18smem_ptr_flag_bitsILi8EEENST_INS5_IJNSA_ILi8EEESG_EEENS5_IJSG_SC_EEEEEEEvNS4_8identityENS4_23SM90_TMA_LOAD_MULTICASTES1B_vS1C_EENS_8epilogue10collective6detail29Sm90TmaWarpSpecializedAdapterINS1G_15DefaultEpilogueISJ_SK_SK_NS1F_6thread17LinearCombinationISJ_Li1EffLNS1K_9ScaleType4KindE0ELNS_15FloatRoundStyleE2ESJ_EENS1_15EpilogueDefaultEEEEEvvEEEEvNT_6ParamsE --------------------------
	.section	.nv.shared._ZN7cutlass13device_kernelINS_4gemm6kernel13GemmUniversalIN4cute5tupleIJiiiiEEENS1_10collective13CollectiveMmaINS1_37MainloopSm90TmaGmmaWarpSpecializedFP8ILi20ENS5_IJNS4_1CILi2EEENSA_ILi1EEESC_EEENS1_32KernelTmaWarpSpecializedPingpongEEENS5_IJNSA_ILi64EEENSA_ILi112EEESG_EEENS_12float_e4m3_tENS5_IJlSC_lEEESJ_SK_NS4_8TiledMMAINS4_8MMA_AtomIJNS4_4SM904GMMA30MMA_64x16x32_F32E4M3E4M3_SS_TNILNSO_7ScaleInE1ELSQ_1EEEEEENS4_6LayoutINS5_IJSC_SC_SC_EEENS5_IJNSA_ILi0EEESV_SV_EEEEENS5_IJNS4_10UnderscoreESY_SY_EEEEENS4_13SM90_TMA_LOADENS4_14ComposedLayoutINS4_7SwizzleILi2ELi4ELi3EEENS4_18smem_ptr_flag_bitsILi8EEENST_INS5_IJNSA_ILi8EEESG_EEENS5_IJSG_SC_EEEEEEEvNS4_8identityENS4_23SM90_TMA_LOAD_MULTICASTES1B_vS1C_EENS_8epilogue10collective6detail29Sm90TmaWarpSpecializedAdapterINS1G_15DefaultEpilogueISJ_SK_SK_NS1F_6thread17LinearCombinationISJ_Li1EffLNS1K_9ScaleType4KindE0ELNS_15FloatRoundStyleE2ESJ_EENS1_15EpilogueDefaultEEEEEvvEEEEvNT_6ParamsE,"aw",@nobits
	.sectionflags	@""
	.align	16
	.zero		1024


//--------------------- .nv.shared.reserved.0     --------------------------
	.section	.nv.shared.reserved.0,"aw",@nobits
	.weak		__nv_reservedSMEM_offset_0_alias
	.size		__nv_reservedSMEM_offset_0_alias, 0, 0
	.other		__nv_reservedSMEM_offset_0_alias,@"STO_CUDA_RESERVED_SHARED STV_DEFAULT"
__nv_reservedSMEM_offset_0_alias:
	.zero		0


//--------------------- .nv.global                --------------------------
	.section	.nv.global,"aw",@nobits
.nv.global:
	.type		_ZN39_INTERNAL_a8a6a4ca_4_k_cu_cba49c4d_57194cute1_E,@object
	.size		_ZN39_INTERNAL_a8a6a4ca_4_k_cu_cba49c4d_57194cute1_E,(_ZN39_INTERNAL_a8a6a4ca_4_k_cu_cba49c4d_57194cuda3std3__45__cpo6cbeginE - _ZN39_INTERNAL_a8a6a4ca_4_k_cu_cba49c4d_57194cute1_E)
_ZN39_INTERNAL_a8a6a4ca_4_k_cu_cba49c4d_57194cute1_E:
	.zero		1
	.type		_ZN39_INTERNAL_a8a6a4ca_4_k_cu_cba49c4d_57194cuda3std3__45__cpo6cbeginE,@object
	.size		_ZN39_INTERNAL_a8a6a4ca_4_k_cu_cba49c4d_57194cuda3std3__45__cpo6cbeginE,(_ZN39_INTERNAL_a8a6a4ca_4_k_cu_cba49c4d_57194cuda3std3__48in_placeE - _ZN39_INTERNAL_a8a6a4ca_4_k_cu_cba49c4d_57194cuda3std3__45__cpo6cbeginE)
_ZN39_INTERNAL_a8a6a4ca_4_k_cu_cba49c4d_57194cuda3std3__45__cpo6cbeginE:
	.zero		1
	.type		_ZN39_INTERNAL_a8a6a4ca_4_k_cu_cba49c4d_57194cuda3std3__48in_placeE,@object
	.size		_ZN39_INTERNAL_a8a6a4ca_4_k_cu_cba49c4d_57194cuda3std3__48in_placeE,(_ZN39_INTERNAL_a8a6a4ca_4_k_cu_cba49c4d_57194cuda3std6ranges3__45__cpo9iter_moveE - _ZN39_INTERNAL_a8a6a4ca_4_k_cu_cba49c4d_57194cuda3std3__48in_placeE)
_ZN39_INTERNAL_a8a6a4ca_4_k_cu_cba49c4d_57194cuda3std3__48in_placeE:
	.zero		1
	.type		_ZN39_INTERNAL_a8a6a4ca_4_k_cu_cba49c4d_57194cuda3std6ranges3__45__cpo9iter_moveE,@object
	.size		_ZN39_INTERNAL_a8a6a4ca_4_k_cu_cba49c4d_57194cuda3std6ranges3__45__cpo9iter_moveE,(_ZN39_INTERNAL_a8a6a4ca_4_k_cu_cba49c4d_57194cuda3std3__45__cpo5beginE - _ZN39_INTERNAL_a8a6a4ca_4_k_cu_cba49c4d_57194cuda3std6ranges3__45__cpo9iter_moveE)
_ZN39_INTERNAL_a8a6a4ca_4_k_cu_cba49c4d_57194cuda3std6ranges3__45__cpo9iter_moveE:
	.zero		1
	.type		_ZN39_INTERNAL_a8a6a4ca_4_k_cu_cba49c4d_57194cuda3std3__45__cpo5beginE,@object
	.size		_ZN39_INTERNAL_a8a6a4ca_4_k_cu_cba49c4d_57194cuda3std3__45__cpo5beginE,(_ZN39_INTERNAL_a8a6a4ca_4_k_cu_cba49c4d_57194cuda3std3__441_GLOBAL__N__a8a6a4ca_4_k_cu_cba49c4d_57196ignoreE - _ZN39_INTERNAL_a8a6a4ca_4_k_cu_cba49c4d_57194cuda3std3__45__cpo5beginE)
_ZN39_INTERNAL_a8a6a4ca_4_k_cu_cba49c4d_57194cuda3std3__45__cpo5beginE:
	.zero		1
	.type		_ZN39_INTERNAL_a8a6a4ca_4_k_cu_cba49c4d_57194cuda3std3__441_GLOBAL__N__a8a6a4ca_4_k_cu_cba49c4d_57196ignoreE,@object
	.size		_ZN39_INTERNAL_a8a6a4ca_4_k_cu_cba49c4d_57194cuda3std3__441_GLOBAL__N__a8a6a4ca_4_k_cu_cba49c4d_57196ignoreE,(_ZN39_INTERNAL_a8a6a4ca_4_k_cu_cba49c4d_57194cute7productE - _ZN39_INTERNAL_a8a6a4ca_4_k_cu_cba49c4d_57194cuda3std3__441_GLOBAL__N__a8a6a4ca_4_k_cu_cba49c4d_57196ignoreE)
_ZN39_INTERNAL_a8a6a4ca_4_k_cu_cba49c4d_57194cuda3std3__441_GLOBAL__N__a8a6a4ca_4_k_cu_cba49c4d_57196ignoreE:
	.zero		1
	.type		_ZN39_INTERNAL_a8a6a4ca_4_k_cu_cba49c4d_57194cute7productE,@object
	.size		_ZN39_INTERNAL_a8a6a4ca_4_k_cu_cba49c4d_57194cute7productE,(_ZN39_INTERNAL_a8a6a4ca_4_k_cu_cba49c4d_57194cuda3std3__45__cpo3endE - _ZN39_INTERNAL_a8a6a4ca_4_k_cu_cba49c4d_57194cute7productE)
_ZN39_INTERNAL_a8a6a4ca_4_k_cu_cba49c4d_57194cute7productE:
	.zero		1
	.type		_ZN39_INTERNAL_a8a6a4ca_4_k_cu_cba49c4d_57194cuda3std3__45__cpo3endE,@object
	.size		_ZN39_INTERNAL_a8a6a4ca_4_k_cu_cba49c4d_57194cuda3std3__45__cpo3endE,(_ZN39_INTERNAL_a8a6a4ca_4_k_cu_cba49c4d_57194cuda3std3__419piecewise_constructE - _ZN39_INTERNAL_a8a6a4ca_4_k_cu_cba49c4d_57194cuda3std3__45__cpo3endE)
_ZN39_INTERNAL_a8a6a4ca_4_k_cu_cba49c4d_57194cuda3std3__45__cpo3endE:
	.zero		1
	.type		_ZN39_INTERNAL_a8a6a4ca_4_k_cu_cba49c4d_57194cuda3std3__419piecewise_constructE,@object
	.size		_ZN39_INTERNAL_a8a6a4ca_4_k_cu_cba49c4d_57194cuda3std3__419piecewise_constructE,(_ZN39_INTERNAL_a8a6a4ca_4_k_cu_cba49c4d_57194cuda3std3__45__cpo4cendE - _ZN39_INTERNAL_a8a6a4ca_4_k_cu_cba49c4d_57194cuda3std3__419piecewise_constructE)
_ZN39_INTERNAL_a8a6a4ca_4_k_cu_cba49c4d_57194cuda3std3__419piecewise_constructE:
	.zero		1
	.type		_ZN39_INTERNAL_a8a6a4ca_4_k_cu_cba49c4d_57194cuda3std3__45__cpo4cendE,@object
	.size		_ZN39_INTERNAL_a8a6a4ca_4_k_cu_cba49c4d_57194cuda3std3__45__cpo4cendE,(_ZN39_INTERNAL_a8a6a4ca_4_k_cu_cba49c4d_57194cuda3std6ranges3__45__cpo4swapE - _ZN39_INTERNAL_a8a6a4ca_4_k_cu_cba49c4d_57194cuda3std3__45__cpo4cendE)
_ZN39_INTERNAL_a8a6a4ca_4_k_cu_cba49c4d_57194cuda3std3__45__cpo4cendE:
	.zero		1
	.type		_ZN39_INTERNAL_a8a6a4ca_4_k_cu_cba49c4d_57194cuda3std6ranges3__45__cpo4swapE,@object
	.size		_ZN39_INTERNAL_a8a6a4ca_4_k_cu_cba49c4d_57194cuda3std6ranges3__45__cpo4swapE,(.L_7 - _ZN39_INTERNAL_a8a6a4ca_4_k_cu_cba49c4d_57194cuda3std6ranges3__45__cpo4swapE)
_ZN39_INTERNAL_a8a6a4ca_4_k_cu_cba49c4d_57194cuda3std6ranges3__45__cpo4swapE:
	.zero		1
.L_7:


//--------------------- .nv.constant0._ZN7cutlass13device_kernelINS_4gemm6kernel13GemmUniversalIN4cute5tupleIJiiiiEEENS1_10collective13CollectiveMmaINS1_37MainloopSm90TmaGmmaWarpSpecializedFP8ILi20ENS5_IJNS4_1CILi2EEENSA_ILi1EEESC_EEENS1_32KernelTmaWarpSpecializedPingpongEEENS5_IJNSA_ILi64EEENSA_ILi112EEESG_EEENS_12float_e4m3_tENS5_IJlSC_lEEESJ_SK_NS4_8TiledMMAINS4_8MMA_AtomIJNS4_4SM904GMMA30MMA_64x16x32_F32E4M3E4M3_SS_TNILNSO_7ScaleInE1ELSQ_1EEEEEENS4_6LayoutINS5_IJSC_SC_SC_EEENS5_IJNSA_ILi0EEESV_SV_EEEEENS5_IJNS4_10UnderscoreESY_SY_EEEEENS4_13SM90_TMA_LOADENS4_14ComposedLayoutINS4_7SwizzleILi2ELi4ELi3EEENS4_18smem_ptr_flag_bitsILi8EEENST_INS5_IJNSA_ILi8EEESG_EEENS5_IJSG_SC_EEEEEEEvNS4_8identityENS4_23SM90_TMA_LOAD_MULTICASTES1B_vS1C_EENS_8epilogue10collective6detail29Sm90TmaWarpSpecializedAdapterINS1G_15DefaultEpilogueISJ_SK_SK_NS1F_6thread17LinearCombinationISJ_Li1EffLNS1K_9ScaleType4KindE0ELNS_15FloatRoundStyleE2ESJ_EENS1_15EpilogueDefaultEEEEEvvEEEEvNT_6ParamsE --------------------------
	.section	.nv.constant0._ZN7cutlass13device_kernelINS_4gemm6kernel13GemmUniversalIN4cute5tupleIJiiiiEEENS1_10collective13CollectiveMmaINS1_37MainloopSm90TmaGmmaWarpSpecializedFP8ILi20ENS5_IJNS4_1CILi2EEENSA_ILi1EEESC_EEENS1_32KernelTmaWarpSpecializedPingpongEEENS5_IJNSA_ILi64EEENSA_ILi112EEESG_EEENS_12float_e4m3_tENS5_IJlSC_lEEESJ_SK_NS4_8TiledMMAINS4_8MMA_AtomIJNS4_4SM904GMMA30MMA_64x16x32_F32E4M3E4M3_SS_TNILNSO_7ScaleInE1ELSQ_1EEEEEENS4_6LayoutINS5_IJSC_SC_SC_EEENS5_IJNSA_ILi0EEESV_SV_EEEEENS5_IJNS4_10UnderscoreESY_SY_EEEEENS4_13SM90_TMA_LOADENS4_14ComposedLayoutINS4_7SwizzleILi2ELi4ELi3EEENS4_18smem_ptr_flag_bitsILi8EEENST_INS5_IJNSA_ILi8EEESG_EEENS5_IJSG_SC_EEEEEEEvNS4_8identityENS4_23SM90_TMA_LOAD_MULTICASTES1B_vS1C_EENS_8epilogue10collective6detail29Sm90TmaWarpSpecializedAdapterINS1G_15DefaultEpilogueISJ_SK_SK_NS1F_6thread17LinearCombinationISJ_Li1EffLNS1K_9ScaleType4KindE0ELNS_15FloatRoundStyleE2ESJ_EENS1_15EpilogueDefaultEEEEEvvEEEEvNT_6ParamsE,"a",@progbits
	.sectionflags	@""
	.align	4
.nv.constant0._ZN7cutlass13device_kernelINS_4gemm6kernel13GemmUniversalIN4cute5tupleIJiiiiEEENS1_10collective13CollectiveMmaINS1_37MainloopSm90TmaGmmaWarpSpecializedFP8ILi20ENS5_IJNS4_1CILi2EEENSA_ILi1EEESC_EEENS1_32KernelTmaWarpSpecializedPingpongEEENS5_IJNSA_ILi64EEENSA_ILi112EEESG_EEENS_12float_e4m3_tENS5_IJlSC_lEEESJ_SK_NS4_8TiledMMAINS4_8MMA_AtomIJNS4_4SM904GMMA30MMA_64x16x32_F32E4M3E4M3_SS_TNILNSO_7ScaleInE1ELSQ_1EEEEEENS4_6LayoutINS5_IJSC_SC_SC_EEENS5_IJNSA_ILi0EEESV_SV_EEEEENS5_IJNS4_10UnderscoreESY_SY_EEEEENS4_13SM90_TMA_LOADENS4_14ComposedLayoutINS4_7SwizzleILi2ELi4ELi3EEENS4_18smem_ptr_flag_bitsILi8EEENST_INS5_IJNSA_ILi8EEESG_EEENS5_IJSG_SC_EEEEEEEvNS4_8identityENS4_23SM90_TMA_LOAD_MULTICASTES1B_vS1C_EENS_8epilogue10collective6detail29Sm90TmaWarpSpecializedAdapterINS1G_15DefaultEpilogueISJ_SK_SK_NS1F_6thread17LinearCombinationISJ_Li1EffLNS1K_9ScaleType4KindE0ELNS_15FloatRoundStyleE2ESJ_EENS1_15EpilogueDefaultEEEEEvvEEEEvNT_6ParamsE:
	.zero		1664


//--------------------- SYMBOLS --------------------------

	.type		.nv.reservedSmem.offset0,@object
	.size		.nv.reservedSmem.offset0,0x4
